//
// Generated by NVIDIA NVVM Compiler
//
// Compiler Build ID: CL-36424714
// Cuda compilation tools, release 13.0, V13.0.88
// Based on NVVM 20.0.0
//

.version 9.0
.target sm_100
.address_size 64

	// .globl	_Z6kerneliiiPfS_S_
// _ZZ6kerneliiiPfS_S_E7block_a has been demoted
// _ZZ6kerneliiiPfS_S_E7block_b has been demoted

.visible .entry _Z6kerneliiiPfS_S_(
	.param .u32 _Z6kerneliiiPfS_S__param_0,
	.param .u32 _Z6kerneliiiPfS_S__param_1,
	.param .u32 _Z6kerneliiiPfS_S__param_2,
	.param .u64 .ptr .align 1 _Z6kerneliiiPfS_S__param_3,
	.param .u64 .ptr .align 1 _Z6kerneliiiPfS_S__param_4,
	.param .u64 .ptr .align 1 _Z6kerneliiiPfS_S__param_5
)
{
	.reg .pred 	%p<195>;
	.reg .b32 	%r<225>;
	.reg .b32 	%f<915>;
	.reg .b64 	%rd<42>;
	// demoted variable
	.shared .align 16 .b8 _ZZ6kerneliiiPfS_S_E7block_a[2048];
	// demoted variable
	.shared .align 16 .b8 _ZZ6kerneliiiPfS_S_E7block_b[2048];
	ld.param.u32 	%r36, [_Z6kerneliiiPfS_S__param_2];
	ld.param.u64 	%rd16, [_Z6kerneliiiPfS_S__param_4];
	cvta.to.global.u64 	%rd1, %rd16;
	mov.u32 	%r37, %ctaid.y;
	shl.b32 	%r1, %r37, 6;
	mov.u32 	%r2, %tid.x;
	setp.lt.s32 	%p1, %r36, 1;
	mov.f32 	%f851, 0f00000000;
	mov.f32 	%f852, %f851;
	mov.f32 	%f853, %f851;
	mov.f32 	%f854, %f851;
	mov.f32 	%f855, %f851;
	mov.f32 	%f856, %f851;
	mov.f32 	%f857, %f851;
	mov.f32 	%f858, %f851;
	mov.f32 	%f859, %f851;
	mov.f32 	%f860, %f851;
	mov.f32 	%f861, %f851;
	mov.f32 	%f862, %f851;
	mov.f32 	%f863, %f851;
	mov.f32 	%f864, %f851;
	mov.f32 	%f865, %f851;
	mov.f32 	%f866, %f851;
	mov.f32 	%f867, %f851;
	mov.f32 	%f868, %f851;
	mov.f32 	%f869, %f851;
	mov.f32 	%f870, %f851;
	mov.f32 	%f871, %f851;
	mov.f32 	%f872, %f851;
	mov.f32 	%f873, %f851;
	mov.f32 	%f874, %f851;
	mov.f32 	%f875, %f851;
	mov.f32 	%f876, %f851;
	mov.f32 	%f877, %f851;
	mov.f32 	%f878, %f851;
	mov.f32 	%f879, %f851;
	mov.f32 	%f880, %f851;
	mov.f32 	%f881, %f851;
	mov.f32 	%f882, %f851;
	mov.f32 	%f883, %f851;
	mov.f32 	%f884, %f851;
	mov.f32 	%f885, %f851;
	mov.f32 	%f886, %f851;
	mov.f32 	%f887, %f851;
	mov.f32 	%f888, %f851;
	mov.f32 	%f889, %f851;
	mov.f32 	%f890, %f851;
	mov.f32 	%f891, %f851;
	mov.f32 	%f892, %f851;
	mov.f32 	%f893, %f851;
	mov.f32 	%f894, %f851;
	mov.f32 	%f895, %f851;
	mov.f32 	%f896, %f851;
	mov.f32 	%f897, %f851;
	mov.f32 	%f898, %f851;
	mov.f32 	%f899, %f851;
	mov.f32 	%f900, %f851;
	mov.f32 	%f901, %f851;
	mov.f32 	%f902, %f851;
	mov.f32 	%f903, %f851;
	mov.f32 	%f904, %f851;
	mov.f32 	%f905, %f851;
	mov.f32 	%f906, %f851;
	mov.f32 	%f907, %f851;
	mov.f32 	%f908, %f851;
	mov.f32 	%f909, %f851;
	mov.f32 	%f910, %f851;
	mov.f32 	%f911, %f851;
	mov.f32 	%f912, %f851;
	mov.f32 	%f913, %f851;
	mov.f32 	%f914, %f851;
	@%p1 bra 	$L__BB0_3;
	ld.param.u32 	%r221, [_Z6kerneliiiPfS_S__param_2];
	ld.param.u32 	%r92, [_Z6kerneliiiPfS_S__param_0];
	shr.s32 	%r39, %r92, 31;
	shr.u32 	%r40, %r39, 30;
	add.s32 	%r41, %r92, %r40;
	shr.s32 	%r3, %r41, 2;
	shr.s32 	%r42, %r221, 31;
	shr.u32 	%r43, %r42, 30;
	add.s32 	%r44, %r221, %r43;
	shr.s32 	%r4, %r44, 2;
	and.b32  	%r45, %r2, 1;
	shr.u32 	%r46, %r2, 1;
	and.b32  	%r5, %r41, -4;
	shl.b32 	%r6, %r3, 3;
	add.s32 	%r47, %r46, %r1;
	mad.lo.s32 	%r48, %r4, %r47, %r45;
	shl.b32 	%r49, %r48, 2;
	mul.wide.s32 	%rd17, %r49, 4;
	add.s64 	%rd41, %rd1, %rd17;
	mov.f32 	%f851, 0f00000000;
	mov.b32 	%r223, 0;
	mul.wide.s32 	%rd23, %r5, 16;
	mov.u32 	%r224, %r223;
$L__BB0_2:
	ld.param.u64 	%rd37, [_Z6kerneliiiPfS_S__param_3];
	ld.param.u32 	%r222, [_Z6kerneliiiPfS_S__param_2];
	cvta.to.global.u64 	%rd18, %rd37;
	mov.u32 	%r50, %ctaid.x;
	shl.b32 	%r51, %r50, 4;
	mov.u32 	%r52, %tid.x;
	and.b32  	%r53, %r52, 15;
	or.b32  	%r54, %r51, %r53;
	shr.u32 	%r55, %r52, 4;
	mad.lo.s32 	%r56, %r3, %r55, %r54;
	shl.b32 	%r57, %r56, 2;
	mul.wide.s32 	%rd19, %r57, 4;
	add.s64 	%rd20, %rd18, %rd19;
	mul.wide.s32 	%rd21, %r223, 16;
	add.s64 	%rd22, %rd20, %rd21;
	ld.global.v4.f32 	{%f195, %f196, %f197, %f198}, [%rd22];
	ld.global.v4.f32 	{%f199, %f200, %f201, %f202}, [%rd41];
	add.s64 	%rd24, %rd22, %rd23;
	ld.global.v4.f32 	{%f203, %f204, %f205, %f206}, [%rd24];
	shl.b32 	%r58, %r4, 5;
	mul.wide.s32 	%rd25, %r58, 16;
	add.s64 	%rd26, %rd41, %rd25;
	ld.global.v4.f32 	{%f207, %f208, %f209, %f210}, [%rd26];
	bar.sync 	0;
	shl.b32 	%r59, %r52, 1;
	and.b32  	%r60, %r59, 2044;
	mov.u32 	%r61, _ZZ6kerneliiiPfS_S_E7block_b;
	add.s32 	%r62, %r61, %r60;
	shl.b32 	%r63, %r52, 10;
	and.b32  	%r64, %r63, 1024;
	add.s32 	%r65, %r62, %r64;
	st.shared.f32 	[%r65], %f199;
	st.shared.f32 	[%r65+256], %f200;
	st.shared.f32 	[%r65+512], %f201;
	shl.b32 	%r66, %r55, 8;
	mov.u32 	%r67, _ZZ6kerneliiiPfS_S_E7block_a;
	add.s32 	%r68, %r67, %r66;
	shl.b32 	%r69, %r52, 4;
	and.b32  	%r70, %r69, 240;
	add.s32 	%r71, %r68, %r70;
	st.shared.v4.f32 	[%r71], {%f195, %f196, %f197, %f198};
	st.shared.f32 	[%r65+768], %f202;
	st.shared.f32 	[%r65+128], %f207;
	st.shared.f32 	[%r65+384], %f208;
	st.shared.f32 	[%r65+640], %f209;
	st.shared.v4.f32 	[%r71+1024], {%f203, %f204, %f205, %f206};
	st.shared.f32 	[%r65+896], %f210;
	bar.sync 	0;
	shl.b32 	%r72, %r52, 2;
	and.b32  	%r73, %r72, 12;
	and.b32  	%r74, %r52, 992;
	or.b32  	%r75, %r73, %r74;
	shl.b32 	%r76, %r75, 2;
	add.s32 	%r77, %r67, %r76;
	ld.shared.v4.f32 	{%f211, %f212, %f213, %f214}, [%r77];
	and.b32  	%r78, %r72, 112;
	add.s32 	%r79, %r61, %r78;
	ld.shared.v4.f32 	{%f215, %f216, %f217, %f218}, [%r79];
	ld.shared.v4.f32 	{%f219, %f220, %f221, %f222}, [%r77+64];
	ld.shared.v4.f32 	{%f223, %f224, %f225, %f226}, [%r79+128];
	fma.rn.f32 	%f227, %f211, %f215, %f914;
	fma.rn.f32 	%f228, %f211, %f216, %f913;
	fma.rn.f32 	%f229, %f211, %f217, %f912;
	fma.rn.f32 	%f230, %f211, %f218, %f911;
	fma.rn.f32 	%f231, %f211, %f223, %f910;
	fma.rn.f32 	%f232, %f211, %f224, %f909;
	fma.rn.f32 	%f233, %f211, %f225, %f908;
	fma.rn.f32 	%f234, %f211, %f226, %f907;
	fma.rn.f32 	%f235, %f212, %f215, %f906;
	fma.rn.f32 	%f236, %f212, %f216, %f905;
	fma.rn.f32 	%f237, %f212, %f217, %f904;
	fma.rn.f32 	%f238, %f212, %f218, %f903;
	fma.rn.f32 	%f239, %f212, %f223, %f902;
	fma.rn.f32 	%f240, %f212, %f224, %f901;
	fma.rn.f32 	%f241, %f212, %f225, %f900;
	fma.rn.f32 	%f242, %f212, %f226, %f899;
	fma.rn.f32 	%f243, %f213, %f215, %f898;
	fma.rn.f32 	%f244, %f213, %f216, %f897;
	fma.rn.f32 	%f245, %f213, %f217, %f896;
	fma.rn.f32 	%f246, %f213, %f218, %f895;
	fma.rn.f32 	%f247, %f213, %f223, %f894;
	fma.rn.f32 	%f248, %f213, %f224, %f893;
	fma.rn.f32 	%f249, %f213, %f225, %f892;
	fma.rn.f32 	%f250, %f213, %f226, %f891;
	fma.rn.f32 	%f251, %f214, %f215, %f890;
	fma.rn.f32 	%f252, %f214, %f216, %f889;
	fma.rn.f32 	%f253, %f214, %f217, %f888;
	fma.rn.f32 	%f254, %f214, %f218, %f887;
	fma.rn.f32 	%f255, %f214, %f223, %f886;
	fma.rn.f32 	%f256, %f214, %f224, %f885;
	fma.rn.f32 	%f257, %f214, %f225, %f884;
	fma.rn.f32 	%f258, %f214, %f226, %f883;
	fma.rn.f32 	%f259, %f219, %f215, %f882;
	fma.rn.f32 	%f260, %f219, %f216, %f881;
	fma.rn.f32 	%f261, %f219, %f217, %f880;
	fma.rn.f32 	%f262, %f219, %f218, %f879;
	fma.rn.f32 	%f263, %f219, %f223, %f878;
	fma.rn.f32 	%f264, %f219, %f224, %f877;
	fma.rn.f32 	%f265, %f219, %f225, %f876;
	fma.rn.f32 	%f266, %f219, %f226, %f875;
	fma.rn.f32 	%f267, %f220, %f215, %f874;
	fma.rn.f32 	%f268, %f220, %f216, %f873;
	fma.rn.f32 	%f269, %f220, %f217, %f872;
	fma.rn.f32 	%f270, %f220, %f218, %f871;
	fma.rn.f32 	%f271, %f220, %f223, %f870;
	fma.rn.f32 	%f272, %f220, %f224, %f869;
	fma.rn.f32 	%f273, %f220, %f225, %f868;
	fma.rn.f32 	%f274, %f220, %f226, %f867;
	fma.rn.f32 	%f275, %f221, %f215, %f866;
	fma.rn.f32 	%f276, %f221, %f216, %f865;
	fma.rn.f32 	%f277, %f221, %f217, %f864;
	fma.rn.f32 	%f278, %f221, %f218, %f863;
	fma.rn.f32 	%f279, %f221, %f223, %f862;
	fma.rn.f32 	%f280, %f221, %f224, %f861;
	fma.rn.f32 	%f281, %f221, %f225, %f860;
	fma.rn.f32 	%f282, %f221, %f226, %f859;
	fma.rn.f32 	%f283, %f222, %f215, %f858;
	fma.rn.f32 	%f284, %f222, %f216, %f857;
	fma.rn.f32 	%f285, %f222, %f217, %f856;
	fma.rn.f32 	%f286, %f222, %f218, %f855;
	fma.rn.f32 	%f287, %f222, %f223, %f854;
	fma.rn.f32 	%f288, %f222, %f224, %f853;
	fma.rn.f32 	%f289, %f222, %f225, %f852;
	fma.rn.f32 	%f290, %f222, %f226, %f851;
	ld.shared.v4.f32 	{%f291, %f292, %f293, %f294}, [%r77+256];
	ld.shared.v4.f32 	{%f295, %f296, %f297, %f298}, [%r79+256];
	ld.shared.v4.f32 	{%f299, %f300, %f301, %f302}, [%r77+320];
	ld.shared.v4.f32 	{%f303, %f304, %f305, %f306}, [%r79+384];
	fma.rn.f32 	%f307, %f291, %f295, %f227;
	fma.rn.f32 	%f308, %f291, %f296, %f228;
	fma.rn.f32 	%f309, %f291, %f297, %f229;
	fma.rn.f32 	%f310, %f291, %f298, %f230;
	fma.rn.f32 	%f311, %f291, %f303, %f231;
	fma.rn.f32 	%f312, %f291, %f304, %f232;
	fma.rn.f32 	%f313, %f291, %f305, %f233;
	fma.rn.f32 	%f314, %f291, %f306, %f234;
	fma.rn.f32 	%f315, %f292, %f295, %f235;
	fma.rn.f32 	%f316, %f292, %f296, %f236;
	fma.rn.f32 	%f317, %f292, %f297, %f237;
	fma.rn.f32 	%f318, %f292, %f298, %f238;
	fma.rn.f32 	%f319, %f292, %f303, %f239;
	fma.rn.f32 	%f320, %f292, %f304, %f240;
	fma.rn.f32 	%f321, %f292, %f305, %f241;
	fma.rn.f32 	%f322, %f292, %f306, %f242;
	fma.rn.f32 	%f323, %f293, %f295, %f243;
	fma.rn.f32 	%f324, %f293, %f296, %f244;
	fma.rn.f32 	%f325, %f293, %f297, %f245;
	fma.rn.f32 	%f326, %f293, %f298, %f246;
	fma.rn.f32 	%f327, %f293, %f303, %f247;
	fma.rn.f32 	%f328, %f293, %f304, %f248;
	fma.rn.f32 	%f329, %f293, %f305, %f249;
	fma.rn.f32 	%f330, %f293, %f306, %f250;
	fma.rn.f32 	%f331, %f294, %f295, %f251;
	fma.rn.f32 	%f332, %f294, %f296, %f252;
	fma.rn.f32 	%f333, %f294, %f297, %f253;
	fma.rn.f32 	%f334, %f294, %f298, %f254;
	fma.rn.f32 	%f335, %f294, %f303, %f255;
	fma.rn.f32 	%f336, %f294, %f304, %f256;
	fma.rn.f32 	%f337, %f294, %f305, %f257;
	fma.rn.f32 	%f338, %f294, %f306, %f258;
	fma.rn.f32 	%f339, %f299, %f295, %f259;
	fma.rn.f32 	%f340, %f299, %f296, %f260;
	fma.rn.f32 	%f341, %f299, %f297, %f261;
	fma.rn.f32 	%f342, %f299, %f298, %f262;
	fma.rn.f32 	%f343, %f299, %f303, %f263;
	fma.rn.f32 	%f344, %f299, %f304, %f264;
	fma.rn.f32 	%f345, %f299, %f305, %f265;
	fma.rn.f32 	%f346, %f299, %f306, %f266;
	fma.rn.f32 	%f347, %f300, %f295, %f267;
	fma.rn.f32 	%f348, %f300, %f296, %f268;
	fma.rn.f32 	%f349, %f300, %f297, %f269;
	fma.rn.f32 	%f350, %f300, %f298, %f270;
	fma.rn.f32 	%f351, %f300, %f303, %f271;
	fma.rn.f32 	%f352, %f300, %f304, %f272;
	fma.rn.f32 	%f353, %f300, %f305, %f273;
	fma.rn.f32 	%f354, %f300, %f306, %f274;
	fma.rn.f32 	%f355, %f301, %f295, %f275;
	fma.rn.f32 	%f356, %f301, %f296, %f276;
	fma.rn.f32 	%f357, %f301, %f297, %f277;
	fma.rn.f32 	%f358, %f301, %f298, %f278;
	fma.rn.f32 	%f359, %f301, %f303, %f279;
	fma.rn.f32 	%f360, %f301, %f304, %f280;
	fma.rn.f32 	%f361, %f301, %f305, %f281;
	fma.rn.f32 	%f362, %f301, %f306, %f282;
	fma.rn.f32 	%f363, %f302, %f295, %f283;
	fma.rn.f32 	%f364, %f302, %f296, %f284;
	fma.rn.f32 	%f365, %f302, %f297, %f285;
	fma.rn.f32 	%f366, %f302, %f298, %f286;
	fma.rn.f32 	%f367, %f302, %f303, %f287;
	fma.rn.f32 	%f368, %f302, %f304, %f288;
	fma.rn.f32 	%f369, %f302, %f305, %f289;
	fma.rn.f32 	%f370, %f302, %f306, %f290;
	ld.shared.v4.f32 	{%f371, %f372, %f373, %f374}, [%r77+512];
	ld.shared.v4.f32 	{%f375, %f376, %f377, %f378}, [%r79+512];
	ld.shared.v4.f32 	{%f379, %f380, %f381, %f382}, [%r77+576];
	ld.shared.v4.f32 	{%f383, %f384, %f385, %f386}, [%r79+640];
	fma.rn.f32 	%f387, %f371, %f375, %f307;
	fma.rn.f32 	%f388, %f371, %f376, %f308;
	fma.rn.f32 	%f389, %f371, %f377, %f309;
	fma.rn.f32 	%f390, %f371, %f378, %f310;
	fma.rn.f32 	%f391, %f371, %f383, %f311;
	fma.rn.f32 	%f392, %f371, %f384, %f312;
	fma.rn.f32 	%f393, %f371, %f385, %f313;
	fma.rn.f32 	%f394, %f371, %f386, %f314;
	fma.rn.f32 	%f395, %f372, %f375, %f315;
	fma.rn.f32 	%f396, %f372, %f376, %f316;
	fma.rn.f32 	%f397, %f372, %f377, %f317;
	fma.rn.f32 	%f398, %f372, %f378, %f318;
	fma.rn.f32 	%f399, %f372, %f383, %f319;
	fma.rn.f32 	%f400, %f372, %f384, %f320;
	fma.rn.f32 	%f401, %f372, %f385, %f321;
	fma.rn.f32 	%f402, %f372, %f386, %f322;
	fma.rn.f32 	%f403, %f373, %f375, %f323;
	fma.rn.f32 	%f404, %f373, %f376, %f324;
	fma.rn.f32 	%f405, %f373, %f377, %f325;
	fma.rn.f32 	%f406, %f373, %f378, %f326;
	fma.rn.f32 	%f407, %f373, %f383, %f327;
	fma.rn.f32 	%f408, %f373, %f384, %f328;
	fma.rn.f32 	%f409, %f373, %f385, %f329;
	fma.rn.f32 	%f410, %f373, %f386, %f330;
	fma.rn.f32 	%f411, %f374, %f375, %f331;
	fma.rn.f32 	%f412, %f374, %f376, %f332;
	fma.rn.f32 	%f413, %f374, %f377, %f333;
	fma.rn.f32 	%f414, %f374, %f378, %f334;
	fma.rn.f32 	%f415, %f374, %f383, %f335;
	fma.rn.f32 	%f416, %f374, %f384, %f336;
	fma.rn.f32 	%f417, %f374, %f385, %f337;
	fma.rn.f32 	%f418, %f374, %f386, %f338;
	fma.rn.f32 	%f419, %f379, %f375, %f339;
	fma.rn.f32 	%f420, %f379, %f376, %f340;
	fma.rn.f32 	%f421, %f379, %f377, %f341;
	fma.rn.f32 	%f422, %f379, %f378, %f342;
	fma.rn.f32 	%f423, %f379, %f383, %f343;
	fma.rn.f32 	%f424, %f379, %f384, %f344;
	fma.rn.f32 	%f425, %f379, %f385, %f345;
	fma.rn.f32 	%f426, %f379, %f386, %f346;
	fma.rn.f32 	%f427, %f380, %f375, %f347;
	fma.rn.f32 	%f428, %f380, %f376, %f348;
	fma.rn.f32 	%f429, %f380, %f377, %f349;
	fma.rn.f32 	%f430, %f380, %f378, %f350;
	fma.rn.f32 	%f431, %f380, %f383, %f351;
	fma.rn.f32 	%f432, %f380, %f384, %f352;
	fma.rn.f32 	%f433, %f380, %f385, %f353;
	fma.rn.f32 	%f434, %f380, %f386, %f354;
	fma.rn.f32 	%f435, %f381, %f375, %f355;
	fma.rn.f32 	%f436, %f381, %f376, %f356;
	fma.rn.f32 	%f437, %f381, %f377, %f357;
	fma.rn.f32 	%f438, %f381, %f378, %f358;
	fma.rn.f32 	%f439, %f381, %f383, %f359;
	fma.rn.f32 	%f440, %f381, %f384, %f360;
	fma.rn.f32 	%f441, %f381, %f385, %f361;
	fma.rn.f32 	%f442, %f381, %f386, %f362;
	fma.rn.f32 	%f443, %f382, %f375, %f363;
	fma.rn.f32 	%f444, %f382, %f376, %f364;
	fma.rn.f32 	%f445, %f382, %f377, %f365;
	fma.rn.f32 	%f446, %f382, %f378, %f366;
	fma.rn.f32 	%f447, %f382, %f383, %f367;
	fma.rn.f32 	%f448, %f382, %f384, %f368;
	fma.rn.f32 	%f449, %f382, %f385, %f369;
	fma.rn.f32 	%f450, %f382, %f386, %f370;
	ld.shared.v4.f32 	{%f451, %f452, %f453, %f454}, [%r77+768];
	ld.shared.v4.f32 	{%f455, %f456, %f457, %f458}, [%r79+768];
	ld.shared.v4.f32 	{%f459, %f460, %f461, %f462}, [%r77+832];
	ld.shared.v4.f32 	{%f463, %f464, %f465, %f466}, [%r79+896];
	fma.rn.f32 	%f467, %f451, %f455, %f387;
	fma.rn.f32 	%f468, %f451, %f456, %f388;
	fma.rn.f32 	%f469, %f451, %f457, %f389;
	fma.rn.f32 	%f470, %f451, %f458, %f390;
	fma.rn.f32 	%f471, %f451, %f463, %f391;
	fma.rn.f32 	%f472, %f451, %f464, %f392;
	fma.rn.f32 	%f473, %f451, %f465, %f393;
	fma.rn.f32 	%f474, %f451, %f466, %f394;
	fma.rn.f32 	%f475, %f452, %f455, %f395;
	fma.rn.f32 	%f476, %f452, %f456, %f396;
	fma.rn.f32 	%f477, %f452, %f457, %f397;
	fma.rn.f32 	%f478, %f452, %f458, %f398;
	fma.rn.f32 	%f479, %f452, %f463, %f399;
	fma.rn.f32 	%f480, %f452, %f464, %f400;
	fma.rn.f32 	%f481, %f452, %f465, %f401;
	fma.rn.f32 	%f482, %f452, %f466, %f402;
	fma.rn.f32 	%f483, %f453, %f455, %f403;
	fma.rn.f32 	%f484, %f453, %f456, %f404;
	fma.rn.f32 	%f485, %f453, %f457, %f405;
	fma.rn.f32 	%f486, %f453, %f458, %f406;
	fma.rn.f32 	%f487, %f453, %f463, %f407;
	fma.rn.f32 	%f488, %f453, %f464, %f408;
	fma.rn.f32 	%f489, %f453, %f465, %f409;
	fma.rn.f32 	%f490, %f453, %f466, %f410;
	fma.rn.f32 	%f491, %f454, %f455, %f411;
	fma.rn.f32 	%f492, %f454, %f456, %f412;
	fma.rn.f32 	%f493, %f454, %f457, %f413;
	fma.rn.f32 	%f494, %f454, %f458, %f414;
	fma.rn.f32 	%f495, %f454, %f463, %f415;
	fma.rn.f32 	%f496, %f454, %f464, %f416;
	fma.rn.f32 	%f497, %f454, %f465, %f417;
	fma.rn.f32 	%f498, %f454, %f466, %f418;
	fma.rn.f32 	%f499, %f459, %f455, %f419;
	fma.rn.f32 	%f500, %f459, %f456, %f420;
	fma.rn.f32 	%f501, %f459, %f457, %f421;
	fma.rn.f32 	%f502, %f459, %f458, %f422;
	fma.rn.f32 	%f503, %f459, %f463, %f423;
	fma.rn.f32 	%f504, %f459, %f464, %f424;
	fma.rn.f32 	%f505, %f459, %f465, %f425;
	fma.rn.f32 	%f506, %f459, %f466, %f426;
	fma.rn.f32 	%f507, %f460, %f455, %f427;
	fma.rn.f32 	%f508, %f460, %f456, %f428;
	fma.rn.f32 	%f509, %f460, %f457, %f429;
	fma.rn.f32 	%f510, %f460, %f458, %f430;
	fma.rn.f32 	%f511, %f460, %f463, %f431;
	fma.rn.f32 	%f512, %f460, %f464, %f432;
	fma.rn.f32 	%f513, %f460, %f465, %f433;
	fma.rn.f32 	%f514, %f460, %f466, %f434;
	fma.rn.f32 	%f515, %f461, %f455, %f435;
	fma.rn.f32 	%f516, %f461, %f456, %f436;
	fma.rn.f32 	%f517, %f461, %f457, %f437;
	fma.rn.f32 	%f518, %f461, %f458, %f438;
	fma.rn.f32 	%f519, %f461, %f463, %f439;
	fma.rn.f32 	%f520, %f461, %f464, %f440;
	fma.rn.f32 	%f521, %f461, %f465, %f441;
	fma.rn.f32 	%f522, %f461, %f466, %f442;
	fma.rn.f32 	%f523, %f462, %f455, %f443;
	fma.rn.f32 	%f524, %f462, %f456, %f444;
	fma.rn.f32 	%f525, %f462, %f457, %f445;
	fma.rn.f32 	%f526, %f462, %f458, %f446;
	fma.rn.f32 	%f527, %f462, %f463, %f447;
	fma.rn.f32 	%f528, %f462, %f464, %f448;
	fma.rn.f32 	%f529, %f462, %f465, %f449;
	fma.rn.f32 	%f530, %f462, %f466, %f450;
	ld.shared.v4.f32 	{%f531, %f532, %f533, %f534}, [%r77+1024];
	ld.shared.v4.f32 	{%f535, %f536, %f537, %f538}, [%r79+1024];
	ld.shared.v4.f32 	{%f539, %f540, %f541, %f542}, [%r77+1088];
	ld.shared.v4.f32 	{%f543, %f544, %f545, %f546}, [%r79+1152];
	fma.rn.f32 	%f547, %f531, %f535, %f467;
	fma.rn.f32 	%f548, %f531, %f536, %f468;
	fma.rn.f32 	%f549, %f531, %f537, %f469;
	fma.rn.f32 	%f550, %f531, %f538, %f470;
	fma.rn.f32 	%f551, %f531, %f543, %f471;
	fma.rn.f32 	%f552, %f531, %f544, %f472;
	fma.rn.f32 	%f553, %f531, %f545, %f473;
	fma.rn.f32 	%f554, %f531, %f546, %f474;
	fma.rn.f32 	%f555, %f532, %f535, %f475;
	fma.rn.f32 	%f556, %f532, %f536, %f476;
	fma.rn.f32 	%f557, %f532, %f537, %f477;
	fma.rn.f32 	%f558, %f532, %f538, %f478;
	fma.rn.f32 	%f559, %f532, %f543, %f479;
	fma.rn.f32 	%f560, %f532, %f544, %f480;
	fma.rn.f32 	%f561, %f532, %f545, %f481;
	fma.rn.f32 	%f562, %f532, %f546, %f482;
	fma.rn.f32 	%f563, %f533, %f535, %f483;
	fma.rn.f32 	%f564, %f533, %f536, %f484;
	fma.rn.f32 	%f565, %f533, %f537, %f485;
	fma.rn.f32 	%f566, %f533, %f538, %f486;
	fma.rn.f32 	%f567, %f533, %f543, %f487;
	fma.rn.f32 	%f568, %f533, %f544, %f488;
	fma.rn.f32 	%f569, %f533, %f545, %f489;
	fma.rn.f32 	%f570, %f533, %f546, %f490;
	fma.rn.f32 	%f571, %f534, %f535, %f491;
	fma.rn.f32 	%f572, %f534, %f536, %f492;
	fma.rn.f32 	%f573, %f534, %f537, %f493;
	fma.rn.f32 	%f574, %f534, %f538, %f494;
	fma.rn.f32 	%f575, %f534, %f543, %f495;
	fma.rn.f32 	%f576, %f534, %f544, %f496;
	fma.rn.f32 	%f577, %f534, %f545, %f497;
	fma.rn.f32 	%f578, %f534, %f546, %f498;
	fma.rn.f32 	%f579, %f539, %f535, %f499;
	fma.rn.f32 	%f580, %f539, %f536, %f500;
	fma.rn.f32 	%f581, %f539, %f537, %f501;
	fma.rn.f32 	%f582, %f539, %f538, %f502;
	fma.rn.f32 	%f583, %f539, %f543, %f503;
	fma.rn.f32 	%f584, %f539, %f544, %f504;
	fma.rn.f32 	%f585, %f539, %f545, %f505;
	fma.rn.f32 	%f586, %f539, %f546, %f506;
	fma.rn.f32 	%f587, %f540, %f535, %f507;
	fma.rn.f32 	%f588, %f540, %f536, %f508;
	fma.rn.f32 	%f589, %f540, %f537, %f509;
	fma.rn.f32 	%f590, %f540, %f538, %f510;
	fma.rn.f32 	%f591, %f540, %f543, %f511;
	fma.rn.f32 	%f592, %f540, %f544, %f512;
	fma.rn.f32 	%f593, %f540, %f545, %f513;
	fma.rn.f32 	%f594, %f540, %f546, %f514;
	fma.rn.f32 	%f595, %f541, %f535, %f515;
	fma.rn.f32 	%f596, %f541, %f536, %f516;
	fma.rn.f32 	%f597, %f541, %f537, %f517;
	fma.rn.f32 	%f598, %f541, %f538, %f518;
	fma.rn.f32 	%f599, %f541, %f543, %f519;
	fma.rn.f32 	%f600, %f541, %f544, %f520;
	fma.rn.f32 	%f601, %f541, %f545, %f521;
	fma.rn.f32 	%f602, %f541, %f546, %f522;
	fma.rn.f32 	%f603, %f542, %f535, %f523;
	fma.rn.f32 	%f604, %f542, %f536, %f524;
	fma.rn.f32 	%f605, %f542, %f537, %f525;
	fma.rn.f32 	%f606, %f542, %f538, %f526;
	fma.rn.f32 	%f607, %f542, %f543, %f527;
	fma.rn.f32 	%f608, %f542, %f544, %f528;
	fma.rn.f32 	%f609, %f542, %f545, %f529;
	fma.rn.f32 	%f610, %f542, %f546, %f530;
	ld.shared.v4.f32 	{%f611, %f612, %f613, %f614}, [%r77+1280];
	ld.shared.v4.f32 	{%f615, %f616, %f617, %f618}, [%r79+1280];
	ld.shared.v4.f32 	{%f619, %f620, %f621, %f622}, [%r77+1344];
	ld.shared.v4.f32 	{%f623, %f624, %f625, %f626}, [%r79+1408];
	fma.rn.f32 	%f627, %f611, %f615, %f547;
	fma.rn.f32 	%f628, %f611, %f616, %f548;
	fma.rn.f32 	%f629, %f611, %f617, %f549;
	fma.rn.f32 	%f630, %f611, %f618, %f550;
	fma.rn.f32 	%f631, %f611, %f623, %f551;
	fma.rn.f32 	%f632, %f611, %f624, %f552;
	fma.rn.f32 	%f633, %f611, %f625, %f553;
	fma.rn.f32 	%f634, %f611, %f626, %f554;
	fma.rn.f32 	%f635, %f612, %f615, %f555;
	fma.rn.f32 	%f636, %f612, %f616, %f556;
	fma.rn.f32 	%f637, %f612, %f617, %f557;
	fma.rn.f32 	%f638, %f612, %f618, %f558;
	fma.rn.f32 	%f639, %f612, %f623, %f559;
	fma.rn.f32 	%f640, %f612, %f624, %f560;
	fma.rn.f32 	%f641, %f612, %f625, %f561;
	fma.rn.f32 	%f642, %f612, %f626, %f562;
	fma.rn.f32 	%f643, %f613, %f615, %f563;
	fma.rn.f32 	%f644, %f613, %f616, %f564;
	fma.rn.f32 	%f645, %f613, %f617, %f565;
	fma.rn.f32 	%f646, %f613, %f618, %f566;
	fma.rn.f32 	%f647, %f613, %f623, %f567;
	fma.rn.f32 	%f648, %f613, %f624, %f568;
	fma.rn.f32 	%f649, %f613, %f625, %f569;
	fma.rn.f32 	%f650, %f613, %f626, %f570;
	fma.rn.f32 	%f651, %f614, %f615, %f571;
	fma.rn.f32 	%f652, %f614, %f616, %f572;
	fma.rn.f32 	%f653, %f614, %f617, %f573;
	fma.rn.f32 	%f654, %f614, %f618, %f574;
	fma.rn.f32 	%f655, %f614, %f623, %f575;
	fma.rn.f32 	%f656, %f614, %f624, %f576;
	fma.rn.f32 	%f657, %f614, %f625, %f577;
	fma.rn.f32 	%f658, %f614, %f626, %f578;
	fma.rn.f32 	%f659, %f619, %f615, %f579;
	fma.rn.f32 	%f660, %f619, %f616, %f580;
	fma.rn.f32 	%f661, %f619, %f617, %f581;
	fma.rn.f32 	%f662, %f619, %f618, %f582;
	fma.rn.f32 	%f663, %f619, %f623, %f583;
	fma.rn.f32 	%f664, %f619, %f624, %f584;
	fma.rn.f32 	%f665, %f619, %f625, %f585;
	fma.rn.f32 	%f666, %f619, %f626, %f586;
	fma.rn.f32 	%f667, %f620, %f615, %f587;
	fma.rn.f32 	%f668, %f620, %f616, %f588;
	fma.rn.f32 	%f669, %f620, %f617, %f589;
	fma.rn.f32 	%f670, %f620, %f618, %f590;
	fma.rn.f32 	%f671, %f620, %f623, %f591;
	fma.rn.f32 	%f672, %f620, %f624, %f592;
	fma.rn.f32 	%f673, %f620, %f625, %f593;
	fma.rn.f32 	%f674, %f620, %f626, %f594;
	fma.rn.f32 	%f675, %f621, %f615, %f595;
	fma.rn.f32 	%f676, %f621, %f616, %f596;
	fma.rn.f32 	%f677, %f621, %f617, %f597;
	fma.rn.f32 	%f678, %f621, %f618, %f598;
	fma.rn.f32 	%f679, %f621, %f623, %f599;
	fma.rn.f32 	%f680, %f621, %f624, %f600;
	fma.rn.f32 	%f681, %f621, %f625, %f601;
	fma.rn.f32 	%f682, %f621, %f626, %f602;
	fma.rn.f32 	%f683, %f622, %f615, %f603;
	fma.rn.f32 	%f684, %f622, %f616, %f604;
	fma.rn.f32 	%f685, %f622, %f617, %f605;
	fma.rn.f32 	%f686, %f622, %f618, %f606;
	fma.rn.f32 	%f687, %f622, %f623, %f607;
	fma.rn.f32 	%f688, %f622, %f624, %f608;
	fma.rn.f32 	%f689, %f622, %f625, %f609;
	fma.rn.f32 	%f690, %f622, %f626, %f610;
	ld.shared.v4.f32 	{%f691, %f692, %f693, %f694}, [%r77+1536];
	ld.shared.v4.f32 	{%f695, %f696, %f697, %f698}, [%r79+1536];
	ld.shared.v4.f32 	{%f699, %f700, %f701, %f702}, [%r77+1600];
	ld.shared.v4.f32 	{%f703, %f704, %f705, %f706}, [%r79+1664];
	fma.rn.f32 	%f707, %f691, %f695, %f627;
	fma.rn.f32 	%f708, %f691, %f696, %f628;
	fma.rn.f32 	%f709, %f691, %f697, %f629;
	fma.rn.f32 	%f710, %f691, %f698, %f630;
	fma.rn.f32 	%f711, %f691, %f703, %f631;
	fma.rn.f32 	%f712, %f691, %f704, %f632;
	fma.rn.f32 	%f713, %f691, %f705, %f633;
	fma.rn.f32 	%f714, %f691, %f706, %f634;
	fma.rn.f32 	%f715, %f692, %f695, %f635;
	fma.rn.f32 	%f716, %f692, %f696, %f636;
	fma.rn.f32 	%f717, %f692, %f697, %f637;
	fma.rn.f32 	%f718, %f692, %f698, %f638;
	fma.rn.f32 	%f719, %f692, %f703, %f639;
	fma.rn.f32 	%f720, %f692, %f704, %f640;
	fma.rn.f32 	%f721, %f692, %f705, %f641;
	fma.rn.f32 	%f722, %f692, %f706, %f642;
	fma.rn.f32 	%f723, %f693, %f695, %f643;
	fma.rn.f32 	%f724, %f693, %f696, %f644;
	fma.rn.f32 	%f725, %f693, %f697, %f645;
	fma.rn.f32 	%f726, %f693, %f698, %f646;
	fma.rn.f32 	%f727, %f693, %f703, %f647;
	fma.rn.f32 	%f728, %f693, %f704, %f648;
	fma.rn.f32 	%f729, %f693, %f705, %f649;
	fma.rn.f32 	%f730, %f693, %f706, %f650;
	fma.rn.f32 	%f731, %f694, %f695, %f651;
	fma.rn.f32 	%f732, %f694, %f696, %f652;
	fma.rn.f32 	%f733, %f694, %f697, %f653;
	fma.rn.f32 	%f734, %f694, %f698, %f654;
	fma.rn.f32 	%f735, %f694, %f703, %f655;
	fma.rn.f32 	%f736, %f694, %f704, %f656;
	fma.rn.f32 	%f737, %f694, %f705, %f657;
	fma.rn.f32 	%f738, %f694, %f706, %f658;
	fma.rn.f32 	%f739, %f699, %f695, %f659;
	fma.rn.f32 	%f740, %f699, %f696, %f660;
	fma.rn.f32 	%f741, %f699, %f697, %f661;
	fma.rn.f32 	%f742, %f699, %f698, %f662;
	fma.rn.f32 	%f743, %f699, %f703, %f663;
	fma.rn.f32 	%f744, %f699, %f704, %f664;
	fma.rn.f32 	%f745, %f699, %f705, %f665;
	fma.rn.f32 	%f746, %f699, %f706, %f666;
	fma.rn.f32 	%f747, %f700, %f695, %f667;
	fma.rn.f32 	%f748, %f700, %f696, %f668;
	fma.rn.f32 	%f749, %f700, %f697, %f669;
	fma.rn.f32 	%f750, %f700, %f698, %f670;
	fma.rn.f32 	%f751, %f700, %f703, %f671;
	fma.rn.f32 	%f752, %f700, %f704, %f672;
	fma.rn.f32 	%f753, %f700, %f705, %f673;
	fma.rn.f32 	%f754, %f700, %f706, %f674;
	fma.rn.f32 	%f755, %f701, %f695, %f675;
	fma.rn.f32 	%f756, %f701, %f696, %f676;
	fma.rn.f32 	%f757, %f701, %f697, %f677;
	fma.rn.f32 	%f758, %f701, %f698, %f678;
	fma.rn.f32 	%f759, %f701, %f703, %f679;
	fma.rn.f32 	%f760, %f701, %f704, %f680;
	fma.rn.f32 	%f761, %f701, %f705, %f681;
	fma.rn.f32 	%f762, %f701, %f706, %f682;
	fma.rn.f32 	%f763, %f702, %f695, %f683;
	fma.rn.f32 	%f764, %f702, %f696, %f684;
	fma.rn.f32 	%f765, %f702, %f697, %f685;
	fma.rn.f32 	%f766, %f702, %f698, %f686;
	fma.rn.f32 	%f767, %f702, %f703, %f687;
	fma.rn.f32 	%f768, %f702, %f704, %f688;
	fma.rn.f32 	%f769, %f702, %f705, %f689;
	fma.rn.f32 	%f770, %f702, %f706, %f690;
	ld.shared.v4.f32 	{%f771, %f772, %f773, %f774}, [%r77+1792];
	ld.shared.v4.f32 	{%f775, %f776, %f777, %f778}, [%r79+1792];
	ld.shared.v4.f32 	{%f779, %f780, %f781, %f782}, [%r77+1856];
	ld.shared.v4.f32 	{%f783, %f784, %f785, %f786}, [%r79+1920];
	fma.rn.f32 	%f914, %f771, %f775, %f707;
	fma.rn.f32 	%f913, %f771, %f776, %f708;
	fma.rn.f32 	%f912, %f771, %f777, %f709;
	fma.rn.f32 	%f911, %f771, %f778, %f710;
	fma.rn.f32 	%f910, %f771, %f783, %f711;
	fma.rn.f32 	%f909, %f771, %f784, %f712;
	fma.rn.f32 	%f908, %f771, %f785, %f713;
	fma.rn.f32 	%f907, %f771, %f786, %f714;
	fma.rn.f32 	%f906, %f772, %f775, %f715;
	fma.rn.f32 	%f905, %f772, %f776, %f716;
	fma.rn.f32 	%f904, %f772, %f777, %f717;
	fma.rn.f32 	%f903, %f772, %f778, %f718;
	fma.rn.f32 	%f902, %f772, %f783, %f719;
	fma.rn.f32 	%f901, %f772, %f784, %f720;
	fma.rn.f32 	%f900, %f772, %f785, %f721;
	fma.rn.f32 	%f899, %f772, %f786, %f722;
	fma.rn.f32 	%f898, %f773, %f775, %f723;
	fma.rn.f32 	%f897, %f773, %f776, %f724;
	fma.rn.f32 	%f896, %f773, %f777, %f725;
	fma.rn.f32 	%f895, %f773, %f778, %f726;
	fma.rn.f32 	%f894, %f773, %f783, %f727;
	fma.rn.f32 	%f893, %f773, %f784, %f728;
	fma.rn.f32 	%f892, %f773, %f785, %f729;
	fma.rn.f32 	%f891, %f773, %f786, %f730;
	fma.rn.f32 	%f890, %f774, %f775, %f731;
	fma.rn.f32 	%f889, %f774, %f776, %f732;
	fma.rn.f32 	%f888, %f774, %f777, %f733;
	fma.rn.f32 	%f887, %f774, %f778, %f734;
	fma.rn.f32 	%f886, %f774, %f783, %f735;
	fma.rn.f32 	%f885, %f774, %f784, %f736;
	fma.rn.f32 	%f884, %f774, %f785, %f737;
	fma.rn.f32 	%f883, %f774, %f786, %f738;
	fma.rn.f32 	%f882, %f779, %f775, %f739;
	fma.rn.f32 	%f881, %f779, %f776, %f740;
	fma.rn.f32 	%f880, %f779, %f777, %f741;
	fma.rn.f32 	%f879, %f779, %f778, %f742;
	fma.rn.f32 	%f878, %f779, %f783, %f743;
	fma.rn.f32 	%f877, %f779, %f784, %f744;
	fma.rn.f32 	%f876, %f779, %f785, %f745;
	fma.rn.f32 	%f875, %f779, %f786, %f746;
	fma.rn.f32 	%f874, %f780, %f775, %f747;
	fma.rn.f32 	%f873, %f780, %f776, %f748;
	fma.rn.f32 	%f872, %f780, %f777, %f749;
	fma.rn.f32 	%f871, %f780, %f778, %f750;
	fma.rn.f32 	%f870, %f780, %f783, %f751;
	fma.rn.f32 	%f869, %f780, %f784, %f752;
	fma.rn.f32 	%f868, %f780, %f785, %f753;
	fma.rn.f32 	%f867, %f780, %f786, %f754;
	fma.rn.f32 	%f866, %f781, %f775, %f755;
	fma.rn.f32 	%f865, %f781, %f776, %f756;
	fma.rn.f32 	%f864, %f781, %f777, %f757;
	fma.rn.f32 	%f863, %f781, %f778, %f758;
	fma.rn.f32 	%f862, %f781, %f783, %f759;
	fma.rn.f32 	%f861, %f781, %f784, %f760;
	fma.rn.f32 	%f860, %f781, %f785, %f761;
	fma.rn.f32 	%f859, %f781, %f786, %f762;
	fma.rn.f32 	%f858, %f782, %f775, %f763;
	fma.rn.f32 	%f857, %f782, %f776, %f764;
	fma.rn.f32 	%f856, %f782, %f777, %f765;
	fma.rn.f32 	%f855, %f782, %f778, %f766;
	fma.rn.f32 	%f854, %f782, %f783, %f767;
	fma.rn.f32 	%f853, %f782, %f784, %f768;
	fma.rn.f32 	%f852, %f782, %f785, %f769;
	fma.rn.f32 	%f851, %f782, %f786, %f770;
	add.s32 	%r224, %r224, 8;
	add.s64 	%rd41, %rd41, 32;
	add.s32 	%r223, %r223, %r6;
	setp.lt.s32 	%p2, %r224, %r222;
	@%p2 bra 	$L__BB0_2;
$L__BB0_3:
	ld.param.u64 	%rd38, [_Z6kerneliiiPfS_S__param_5];
	ld.param.u32 	%r157, [_Z6kerneliiiPfS_S__param_1];
	ld.param.u32 	%r93, [_Z6kerneliiiPfS_S__param_0];
	mov.u32 	%r80, %tid.x;
	and.b32  	%r81, %r80, 28;
	mov.u32 	%r82, %ctaid.y;
	shl.b32 	%r83, %r82, 6;
	or.b32  	%r11, %r83, %r81;
	mov.u32 	%r84, %ctaid.x;
	shl.b32 	%r85, %r84, 6;
	setp.ge.s32 	%p3, %r11, %r157;
	shl.b32 	%r86, %r80, 2;
	and.b32  	%r87, %r86, 12;
	and.b32  	%r88, %r80, 992;
	or.b32  	%r89, %r87, %r88;
	add.s32 	%r90, %r89, %r85;
	mad.lo.s32 	%r13, %r11, %r93, %r90;
	setp.ge.s32 	%p4, %r90, %r93;
	cvta.to.global.u64 	%rd27, %rd38;
	mul.wide.s32 	%rd28, %r13, 4;
	add.s64 	%rd5, %rd27, %rd28;
	or.pred  	%p5, %p3, %p4;
	@%p5 bra 	$L__BB0_5;
	st.global.f32 	[%rd5], %f914;
$L__BB0_5:
	ld.param.u32 	%r158, [_Z6kerneliiiPfS_S__param_1];
	ld.param.u32 	%r94, [_Z6kerneliiiPfS_S__param_0];
	setp.ge.s32 	%p6, %r11, %r158;
	add.s32 	%r14, %r90, 1;
	setp.ge.s32 	%p7, %r14, %r94;
	or.pred  	%p8, %p6, %p7;
	@%p8 bra 	$L__BB0_7;
	st.global.f32 	[%rd5+4], %f906;
$L__BB0_7:
	ld.param.u32 	%r159, [_Z6kerneliiiPfS_S__param_1];
	ld.param.u32 	%r95, [_Z6kerneliiiPfS_S__param_0];
	setp.ge.s32 	%p9, %r11, %r159;
	add.s32 	%r15, %r90, 2;
	setp.ge.s32 	%p10, %r15, %r95;
	or.pred  	%p11, %p9, %p10;
	@%p11 bra 	$L__BB0_9;
	st.global.f32 	[%rd5+8], %f898;
$L__BB0_9:
	ld.param.u32 	%r160, [_Z6kerneliiiPfS_S__param_1];
	ld.param.u32 	%r96, [_Z6kerneliiiPfS_S__param_0];
	setp.ge.s32 	%p12, %r11, %r160;
	add.s32 	%r16, %r90, 3;
	setp.ge.s32 	%p13, %r16, %r96;
	or.pred  	%p14, %p12, %p13;
	@%p14 bra 	$L__BB0_11;
	st.global.f32 	[%rd5+12], %f890;
$L__BB0_11:
	ld.param.u32 	%r161, [_Z6kerneliiiPfS_S__param_1];
	ld.param.u32 	%r97, [_Z6kerneliiiPfS_S__param_0];
	setp.ge.s32 	%p15, %r11, %r161;
	add.s32 	%r17, %r90, 16;
	setp.ge.s32 	%p16, %r17, %r97;
	or.pred  	%p17, %p15, %p16;
	@%p17 bra 	$L__BB0_13;
	st.global.f32 	[%rd5+64], %f882;
$L__BB0_13:
	ld.param.u32 	%r162, [_Z6kerneliiiPfS_S__param_1];
	ld.param.u32 	%r98, [_Z6kerneliiiPfS_S__param_0];
	setp.ge.s32 	%p18, %r11, %r162;
	add.s32 	%r18, %r90, 17;
	setp.ge.s32 	%p19, %r18, %r98;
	or.pred  	%p20, %p18, %p19;
	@%p20 bra 	$L__BB0_15;
	st.global.f32 	[%rd5+68], %f874;
$L__BB0_15:
	ld.param.u32 	%r163, [_Z6kerneliiiPfS_S__param_1];
	ld.param.u32 	%r99, [_Z6kerneliiiPfS_S__param_0];
	setp.ge.s32 	%p21, %r11, %r163;
	add.s32 	%r19, %r90, 18;
	setp.ge.s32 	%p22, %r19, %r99;
	or.pred  	%p23, %p21, %p22;
	@%p23 bra 	$L__BB0_17;
	st.global.f32 	[%rd5+72], %f866;
$L__BB0_17:
	ld.param.u32 	%r164, [_Z6kerneliiiPfS_S__param_1];
	ld.param.u32 	%r100, [_Z6kerneliiiPfS_S__param_0];
	setp.ge.s32 	%p24, %r11, %r164;
	add.s32 	%r20, %r90, 19;
	setp.ge.s32 	%p25, %r20, %r100;
	or.pred  	%p26, %p24, %p25;
	@%p26 bra 	$L__BB0_19;
	st.global.f32 	[%rd5+76], %f858;
$L__BB0_19:
	ld.param.u64 	%rd39, [_Z6kerneliiiPfS_S__param_5];
	ld.param.u32 	%r165, [_Z6kerneliiiPfS_S__param_1];
	ld.param.u32 	%r101, [_Z6kerneliiiPfS_S__param_0];
	setp.ge.s32 	%p27, %r90, %r101;
	add.s32 	%r21, %r11, 1;
	setp.ge.s32 	%p28, %r21, %r165;
	add.s32 	%r22, %r13, %r101;
	cvta.to.global.u64 	%rd29, %rd39;
	mul.wide.s32 	%rd30, %r22, 4;
	add.s64 	%rd6, %rd29, %rd30;
	or.pred  	%p29, %p28, %p27;
	@%p29 bra 	$L__BB0_21;
	st.global.f32 	[%rd6], %f913;
$L__BB0_21:
	ld.param.u32 	%r166, [_Z6kerneliiiPfS_S__param_1];
	ld.param.u32 	%r102, [_Z6kerneliiiPfS_S__param_0];
	setp.ge.s32 	%p30, %r21, %r166;
	setp.ge.s32 	%p31, %r14, %r102;
	or.pred  	%p32, %p30, %p31;
	@%p32 bra 	$L__BB0_23;
	st.global.f32 	[%rd6+4], %f905;
$L__BB0_23:
	ld.param.u32 	%r167, [_Z6kerneliiiPfS_S__param_1];
	ld.param.u32 	%r103, [_Z6kerneliiiPfS_S__param_0];
	setp.ge.s32 	%p33, %r21, %r167;
	setp.ge.s32 	%p34, %r15, %r103;
	or.pred  	%p35, %p33, %p34;
	@%p35 bra 	$L__BB0_25;
	st.global.f32 	[%rd6+8], %f897;
$L__BB0_25:
	ld.param.u32 	%r168, [_Z6kerneliiiPfS_S__param_1];
	ld.param.u32 	%r104, [_Z6kerneliiiPfS_S__param_0];
	setp.ge.s32 	%p36, %r21, %r168;
	setp.ge.s32 	%p37, %r16, %r104;
	or.pred  	%p38, %p36, %p37;
	@%p38 bra 	$L__BB0_27;
	st.global.f32 	[%rd6+12], %f889;
$L__BB0_27:
	ld.param.u32 	%r169, [_Z6kerneliiiPfS_S__param_1];
	ld.param.u32 	%r105, [_Z6kerneliiiPfS_S__param_0];
	setp.ge.s32 	%p39, %r21, %r169;
	setp.ge.s32 	%p40, %r17, %r105;
	or.pred  	%p41, %p39, %p40;
	@%p41 bra 	$L__BB0_29;
	st.global.f32 	[%rd6+64], %f881;
$L__BB0_29:
	ld.param.u32 	%r170, [_Z6kerneliiiPfS_S__param_1];
	ld.param.u32 	%r106, [_Z6kerneliiiPfS_S__param_0];
	setp.ge.s32 	%p42, %r21, %r170;
	setp.ge.s32 	%p43, %r18, %r106;
	or.pred  	%p44, %p42, %p43;
	@%p44 bra 	$L__BB0_31;
	st.global.f32 	[%rd6+68], %f873;
$L__BB0_31:
	ld.param.u32 	%r171, [_Z6kerneliiiPfS_S__param_1];
	ld.param.u32 	%r107, [_Z6kerneliiiPfS_S__param_0];
	setp.ge.s32 	%p45, %r21, %r171;
	setp.ge.s32 	%p46, %r19, %r107;
	or.pred  	%p47, %p45, %p46;
	@%p47 bra 	$L__BB0_33;
	st.global.f32 	[%rd6+72], %f865;
$L__BB0_33:
	ld.param.u32 	%r172, [_Z6kerneliiiPfS_S__param_1];
	ld.param.u32 	%r108, [_Z6kerneliiiPfS_S__param_0];
	setp.ge.s32 	%p48, %r21, %r172;
	setp.ge.s32 	%p49, %r20, %r108;
	or.pred  	%p50, %p48, %p49;
	@%p50 bra 	$L__BB0_35;
	st.global.f32 	[%rd6+76], %f857;
$L__BB0_35:
	ld.param.u64 	%rd40, [_Z6kerneliiiPfS_S__param_5];
	ld.param.u32 	%r173, [_Z6kerneliiiPfS_S__param_1];
	ld.param.u32 	%r109, [_Z6kerneliiiPfS_S__param_0];
	setp.ge.s32 	%p51, %r90, %r109;
	add.s32 	%r23, %r11, 2;
	setp.ge.s32 	%p52, %r23, %r173;
	add.s32 	%r24, %r22, %r109;
	cvta.to.global.u64 	%rd7, %rd40;
	mul.wide.s32 	%rd31, %r24, 4;
	add.s64 	%rd8, %rd7, %rd31;
	or.pred  	%p53, %p52, %p51;
	@%p53 bra 	$L__BB0_37;
	st.global.f32 	[%rd8], %f912;
$L__BB0_37:
	ld.param.u32 	%r174, [_Z6kerneliiiPfS_S__param_1];
	ld.param.u32 	%r110, [_Z6kerneliiiPfS_S__param_0];
	setp.ge.s32 	%p54, %r23, %r174;
	setp.ge.s32 	%p55, %r14, %r110;
	or.pred  	%p56, %p54, %p55;
	@%p56 bra 	$L__BB0_39;
	st.global.f32 	[%rd8+4], %f904;
$L__BB0_39:
	ld.param.u32 	%r175, [_Z6kerneliiiPfS_S__param_1];
	ld.param.u32 	%r111, [_Z6kerneliiiPfS_S__param_0];
	setp.ge.s32 	%p57, %r23, %r175;
	setp.ge.s32 	%p58, %r15, %r111;
	or.pred  	%p59, %p57, %p58;
	@%p59 bra 	$L__BB0_41;
	st.global.f32 	[%rd8+8], %f896;
$L__BB0_41:
	ld.param.u32 	%r176, [_Z6kerneliiiPfS_S__param_1];
	ld.param.u32 	%r112, [_Z6kerneliiiPfS_S__param_0];
	setp.ge.s32 	%p60, %r23, %r176;
	setp.ge.s32 	%p61, %r16, %r112;
	or.pred  	%p62, %p60, %p61;
	@%p62 bra 	$L__BB0_43;
	st.global.f32 	[%rd8+12], %f888;
$L__BB0_43:
	ld.param.u32 	%r177, [_Z6kerneliiiPfS_S__param_1];
	ld.param.u32 	%r113, [_Z6kerneliiiPfS_S__param_0];
	setp.ge.s32 	%p63, %r23, %r177;
	setp.ge.s32 	%p64, %r17, %r113;
	or.pred  	%p65, %p63, %p64;
	@%p65 bra 	$L__BB0_45;
	st.global.f32 	[%rd8+64], %f880;
$L__BB0_45:
	ld.param.u32 	%r178, [_Z6kerneliiiPfS_S__param_1];
	ld.param.u32 	%r114, [_Z6kerneliiiPfS_S__param_0];
	setp.ge.s32 	%p66, %r23, %r178;
	setp.ge.s32 	%p67, %r18, %r114;
	or.pred  	%p68, %p66, %p67;
	@%p68 bra 	$L__BB0_47;
	st.global.f32 	[%rd8+68], %f872;
$L__BB0_47:
	ld.param.u32 	%r179, [_Z6kerneliiiPfS_S__param_1];
	ld.param.u32 	%r115, [_Z6kerneliiiPfS_S__param_0];
	setp.ge.s32 	%p69, %r23, %r179;
	setp.ge.s32 	%p70, %r19, %r115;
	or.pred  	%p71, %p69, %p70;
	@%p71 bra 	$L__BB0_49;
	st.global.f32 	[%rd8+72], %f864;
$L__BB0_49:
	ld.param.u32 	%r180, [_Z6kerneliiiPfS_S__param_1];
	ld.param.u32 	%r116, [_Z6kerneliiiPfS_S__param_0];
	setp.ge.s32 	%p72, %r23, %r180;
	setp.ge.s32 	%p73, %r20, %r116;
	or.pred  	%p74, %p72, %p73;
	@%p74 bra 	$L__BB0_51;
	st.global.f32 	[%rd8+76], %f856;
$L__BB0_51:
	ld.param.u32 	%r181, [_Z6kerneliiiPfS_S__param_1];
	ld.param.u32 	%r117, [_Z6kerneliiiPfS_S__param_0];
	setp.ge.s32 	%p75, %r90, %r117;
	add.s32 	%r25, %r11, 3;
	setp.ge.s32 	%p76, %r25, %r181;
	add.s32 	%r26, %r24, %r117;
	mul.wide.s32 	%rd32, %r26, 4;
	add.s64 	%rd9, %rd7, %rd32;
	or.pred  	%p77, %p76, %p75;
	@%p77 bra 	$L__BB0_53;
	st.global.f32 	[%rd9], %f911;
$L__BB0_53:
	ld.param.u32 	%r182, [_Z6kerneliiiPfS_S__param_1];
	ld.param.u32 	%r118, [_Z6kerneliiiPfS_S__param_0];
	setp.ge.s32 	%p78, %r25, %r182;
	setp.ge.s32 	%p79, %r14, %r118;
	or.pred  	%p80, %p78, %p79;
	@%p80 bra 	$L__BB0_55;
	st.global.f32 	[%rd9+4], %f903;
$L__BB0_55:
	ld.param.u32 	%r183, [_Z6kerneliiiPfS_S__param_1];
	ld.param.u32 	%r119, [_Z6kerneliiiPfS_S__param_0];
	setp.ge.s32 	%p81, %r25, %r183;
	setp.ge.s32 	%p82, %r15, %r119;
	or.pred  	%p83, %p81, %p82;
	@%p83 bra 	$L__BB0_57;
	st.global.f32 	[%rd9+8], %f895;
$L__BB0_57:
	ld.param.u32 	%r184, [_Z6kerneliiiPfS_S__param_1];
	ld.param.u32 	%r120, [_Z6kerneliiiPfS_S__param_0];
	setp.ge.s32 	%p84, %r25, %r184;
	setp.ge.s32 	%p85, %r16, %r120;
	or.pred  	%p86, %p84, %p85;
	@%p86 bra 	$L__BB0_59;
	st.global.f32 	[%rd9+12], %f887;
$L__BB0_59:
	ld.param.u32 	%r185, [_Z6kerneliiiPfS_S__param_1];
	ld.param.u32 	%r121, [_Z6kerneliiiPfS_S__param_0];
	setp.ge.s32 	%p87, %r25, %r185;
	setp.ge.s32 	%p88, %r17, %r121;
	or.pred  	%p89, %p87, %p88;
	@%p89 bra 	$L__BB0_61;
	st.global.f32 	[%rd9+64], %f879;
$L__BB0_61:
	ld.param.u32 	%r186, [_Z6kerneliiiPfS_S__param_1];
	ld.param.u32 	%r122, [_Z6kerneliiiPfS_S__param_0];
	setp.ge.s32 	%p90, %r25, %r186;
	setp.ge.s32 	%p91, %r18, %r122;
	or.pred  	%p92, %p90, %p91;
	@%p92 bra 	$L__BB0_63;
	st.global.f32 	[%rd9+68], %f871;
$L__BB0_63:
	ld.param.u32 	%r187, [_Z6kerneliiiPfS_S__param_1];
	ld.param.u32 	%r123, [_Z6kerneliiiPfS_S__param_0];
	setp.ge.s32 	%p93, %r25, %r187;
	setp.ge.s32 	%p94, %r19, %r123;
	or.pred  	%p95, %p93, %p94;
	@%p95 bra 	$L__BB0_65;
	st.global.f32 	[%rd9+72], %f863;
$L__BB0_65:
	ld.param.u32 	%r188, [_Z6kerneliiiPfS_S__param_1];
	ld.param.u32 	%r124, [_Z6kerneliiiPfS_S__param_0];
	setp.ge.s32 	%p96, %r25, %r188;
	setp.ge.s32 	%p97, %r20, %r124;
	or.pred  	%p98, %p96, %p97;
	@%p98 bra 	$L__BB0_67;
	st.global.f32 	[%rd9+76], %f855;
$L__BB0_67:
	ld.param.u32 	%r189, [_Z6kerneliiiPfS_S__param_1];
	ld.param.u32 	%r125, [_Z6kerneliiiPfS_S__param_0];
	setp.ge.s32 	%p99, %r90, %r125;
	add.s32 	%r27, %r11, 32;
	setp.ge.s32 	%p100, %r27, %r189;
	mad.lo.s32 	%r28, %r125, 29, %r26;
	mul.wide.s32 	%rd33, %r28, 4;
	add.s64 	%rd10, %rd7, %rd33;
	or.pred  	%p101, %p100, %p99;
	@%p101 bra 	$L__BB0_69;
	st.global.f32 	[%rd10], %f910;
$L__BB0_69:
	ld.param.u32 	%r190, [_Z6kerneliiiPfS_S__param_1];
	ld.param.u32 	%r126, [_Z6kerneliiiPfS_S__param_0];
	setp.ge.s32 	%p102, %r27, %r190;
	setp.ge.s32 	%p103, %r14, %r126;
	or.pred  	%p104, %p102, %p103;
	@%p104 bra 	$L__BB0_71;
	st.global.f32 	[%rd10+4], %f902;
$L__BB0_71:
	ld.param.u32 	%r191, [_Z6kerneliiiPfS_S__param_1];
	ld.param.u32 	%r127, [_Z6kerneliiiPfS_S__param_0];
	setp.ge.s32 	%p105, %r27, %r191;
	setp.ge.s32 	%p106, %r15, %r127;
	or.pred  	%p107, %p105, %p106;
	@%p107 bra 	$L__BB0_73;
	st.global.f32 	[%rd10+8], %f894;
$L__BB0_73:
	ld.param.u32 	%r192, [_Z6kerneliiiPfS_S__param_1];
	ld.param.u32 	%r128, [_Z6kerneliiiPfS_S__param_0];
	setp.ge.s32 	%p108, %r27, %r192;
	setp.ge.s32 	%p109, %r16, %r128;
	or.pred  	%p110, %p108, %p109;
	@%p110 bra 	$L__BB0_75;
	st.global.f32 	[%rd10+12], %f886;
$L__BB0_75:
	ld.param.u32 	%r193, [_Z6kerneliiiPfS_S__param_1];
	ld.param.u32 	%r129, [_Z6kerneliiiPfS_S__param_0];
	setp.ge.s32 	%p111, %r27, %r193;
	setp.ge.s32 	%p112, %r17, %r129;
	or.pred  	%p113, %p111, %p112;
	@%p113 bra 	$L__BB0_77;
	st.global.f32 	[%rd10+64], %f878;
$L__BB0_77:
	ld.param.u32 	%r194, [_Z6kerneliiiPfS_S__param_1];
	ld.param.u32 	%r130, [_Z6kerneliiiPfS_S__param_0];
	setp.ge.s32 	%p114, %r27, %r194;
	setp.ge.s32 	%p115, %r18, %r130;
	or.pred  	%p116, %p114, %p115;
	@%p116 bra 	$L__BB0_79;
	st.global.f32 	[%rd10+68], %f870;
$L__BB0_79:
	ld.param.u32 	%r195, [_Z6kerneliiiPfS_S__param_1];
	ld.param.u32 	%r131, [_Z6kerneliiiPfS_S__param_0];
	setp.ge.s32 	%p117, %r27, %r195;
	setp.ge.s32 	%p118, %r19, %r131;
	or.pred  	%p119, %p117, %p118;
	@%p119 bra 	$L__BB0_81;
	st.global.f32 	[%rd10+72], %f862;
$L__BB0_81:
	ld.param.u32 	%r196, [_Z6kerneliiiPfS_S__param_1];
	ld.param.u32 	%r132, [_Z6kerneliiiPfS_S__param_0];
	setp.ge.s32 	%p120, %r27, %r196;
	setp.ge.s32 	%p121, %r20, %r132;
	or.pred  	%p122, %p120, %p121;
	@%p122 bra 	$L__BB0_83;
	st.global.f32 	[%rd10+76], %f854;
$L__BB0_83:
	ld.param.u32 	%r197, [_Z6kerneliiiPfS_S__param_1];
	ld.param.u32 	%r133, [_Z6kerneliiiPfS_S__param_0];
	setp.ge.s32 	%p123, %r90, %r133;
	add.s32 	%r29, %r11, 33;
	setp.ge.s32 	%p124, %r29, %r197;
	add.s32 	%r30, %r28, %r133;
	mul.wide.s32 	%rd34, %r30, 4;
	add.s64 	%rd11, %rd7, %rd34;
	or.pred  	%p125, %p124, %p123;
	@%p125 bra 	$L__BB0_85;
	st.global.f32 	[%rd11], %f909;
$L__BB0_85:
	ld.param.u32 	%r198, [_Z6kerneliiiPfS_S__param_1];
	ld.param.u32 	%r134, [_Z6kerneliiiPfS_S__param_0];
	setp.ge.s32 	%p126, %r29, %r198;
	setp.ge.s32 	%p127, %r14, %r134;
	or.pred  	%p128, %p126, %p127;
	@%p128 bra 	$L__BB0_87;
	st.global.f32 	[%rd11+4], %f901;
$L__BB0_87:
	ld.param.u32 	%r199, [_Z6kerneliiiPfS_S__param_1];
	ld.param.u32 	%r135, [_Z6kerneliiiPfS_S__param_0];
	setp.ge.s32 	%p129, %r29, %r199;
	setp.ge.s32 	%p130, %r15, %r135;
	or.pred  	%p131, %p129, %p130;
	@%p131 bra 	$L__BB0_89;
	st.global.f32 	[%rd11+8], %f893;
$L__BB0_89:
	ld.param.u32 	%r200, [_Z6kerneliiiPfS_S__param_1];
	ld.param.u32 	%r136, [_Z6kerneliiiPfS_S__param_0];
	setp.ge.s32 	%p132, %r29, %r200;
	setp.ge.s32 	%p133, %r16, %r136;
	or.pred  	%p134, %p132, %p133;
	@%p134 bra 	$L__BB0_91;
	st.global.f32 	[%rd11+12], %f885;
$L__BB0_91:
	ld.param.u32 	%r201, [_Z6kerneliiiPfS_S__param_1];
	ld.param.u32 	%r137, [_Z6kerneliiiPfS_S__param_0];
	setp.ge.s32 	%p135, %r29, %r201;
	setp.ge.s32 	%p136, %r17, %r137;
	or.pred  	%p137, %p135, %p136;
	@%p137 bra 	$L__BB0_93;
	st.global.f32 	[%rd11+64], %f877;
$L__BB0_93:
	ld.param.u32 	%r202, [_Z6kerneliiiPfS_S__param_1];
	ld.param.u32 	%r138, [_Z6kerneliiiPfS_S__param_0];
	setp.ge.s32 	%p138, %r29, %r202;
	setp.ge.s32 	%p139, %r18, %r138;
	or.pred  	%p140, %p138, %p139;
	@%p140 bra 	$L__BB0_95;
	st.global.f32 	[%rd11+68], %f869;
$L__BB0_95:
	ld.param.u32 	%r203, [_Z6kerneliiiPfS_S__param_1];
	ld.param.u32 	%r139, [_Z6kerneliiiPfS_S__param_0];
	setp.ge.s32 	%p141, %r29, %r203;
	setp.ge.s32 	%p142, %r19, %r139;
	or.pred  	%p143, %p141, %p142;
	@%p143 bra 	$L__BB0_97;
	st.global.f32 	[%rd11+72], %f861;
$L__BB0_97:
	ld.param.u32 	%r204, [_Z6kerneliiiPfS_S__param_1];
	ld.param.u32 	%r140, [_Z6kerneliiiPfS_S__param_0];
	setp.ge.s32 	%p144, %r29, %r204;
	setp.ge.s32 	%p145, %r20, %r140;
	or.pred  	%p146, %p144, %p145;
	@%p146 bra 	$L__BB0_99;
	st.global.f32 	[%rd11+76], %f853;
$L__BB0_99:
	ld.param.u32 	%r205, [_Z6kerneliiiPfS_S__param_1];
	ld.param.u32 	%r141, [_Z6kerneliiiPfS_S__param_0];
	setp.ge.s32 	%p147, %r90, %r141;
	add.s32 	%r31, %r11, 34;
	setp.ge.s32 	%p148, %r31, %r205;
	add.s32 	%r32, %r30, %r141;
	mul.wide.s32 	%rd35, %r32, 4;
	add.s64 	%rd12, %rd7, %rd35;
	or.pred  	%p149, %p148, %p147;
	@%p149 bra 	$L__BB0_101;
	st.global.f32 	[%rd12], %f908;
$L__BB0_101:
	ld.param.u32 	%r206, [_Z6kerneliiiPfS_S__param_1];
	ld.param.u32 	%r142, [_Z6kerneliiiPfS_S__param_0];
	setp.ge.s32 	%p150, %r31, %r206;
	setp.ge.s32 	%p151, %r14, %r142;
	or.pred  	%p152, %p150, %p151;
	@%p152 bra 	$L__BB0_103;
	st.global.f32 	[%rd12+4], %f900;
$L__BB0_103:
	ld.param.u32 	%r207, [_Z6kerneliiiPfS_S__param_1];
	ld.param.u32 	%r143, [_Z6kerneliiiPfS_S__param_0];
	setp.ge.s32 	%p153, %r31, %r207;
	setp.ge.s32 	%p154, %r15, %r143;
	or.pred  	%p155, %p153, %p154;
	@%p155 bra 	$L__BB0_105;
	st.global.f32 	[%rd12+8], %f892;
$L__BB0_105:
	ld.param.u32 	%r208, [_Z6kerneliiiPfS_S__param_1];
	ld.param.u32 	%r144, [_Z6kerneliiiPfS_S__param_0];
	setp.ge.s32 	%p156, %r31, %r208;
	setp.ge.s32 	%p157, %r16, %r144;
	or.pred  	%p158, %p156, %p157;
	@%p158 bra 	$L__BB0_107;
	st.global.f32 	[%rd12+12], %f884;
$L__BB0_107:
	ld.param.u32 	%r209, [_Z6kerneliiiPfS_S__param_1];
	ld.param.u32 	%r145, [_Z6kerneliiiPfS_S__param_0];
	setp.ge.s32 	%p159, %r31, %r209;
	setp.ge.s32 	%p160, %r17, %r145;
	or.pred  	%p161, %p159, %p160;
	@%p161 bra 	$L__BB0_109;
	st.global.f32 	[%rd12+64], %f876;
$L__BB0_109:
	ld.param.u32 	%r210, [_Z6kerneliiiPfS_S__param_1];
	ld.param.u32 	%r146, [_Z6kerneliiiPfS_S__param_0];
	setp.ge.s32 	%p162, %r31, %r210;
	setp.ge.s32 	%p163, %r18, %r146;
	or.pred  	%p164, %p162, %p163;
	@%p164 bra 	$L__BB0_111;
	st.global.f32 	[%rd12+68], %f868;
$L__BB0_111:
	ld.param.u32 	%r211, [_Z6kerneliiiPfS_S__param_1];
	ld.param.u32 	%r147, [_Z6kerneliiiPfS_S__param_0];
	setp.ge.s32 	%p165, %r31, %r211;
	setp.ge.s32 	%p166, %r19, %r147;
	or.pred  	%p167, %p165, %p166;
	@%p167 bra 	$L__BB0_113;
	st.global.f32 	[%rd12+72], %f860;
$L__BB0_113:
	ld.param.u32 	%r212, [_Z6kerneliiiPfS_S__param_1];
	ld.param.u32 	%r148, [_Z6kerneliiiPfS_S__param_0];
	setp.ge.s32 	%p168, %r31, %r212;
	setp.ge.s32 	%p169, %r20, %r148;
	or.pred  	%p170, %p168, %p169;
	@%p170 bra 	$L__BB0_115;
	st.global.f32 	[%rd12+76], %f852;
$L__BB0_115:
	ld.param.u32 	%r213, [_Z6kerneliiiPfS_S__param_1];
	ld.param.u32 	%r149, [_Z6kerneliiiPfS_S__param_0];
	setp.ge.s32 	%p171, %r90, %r149;
	add.s32 	%r33, %r11, 35;
	setp.ge.s32 	%p172, %r33, %r213;
	add.s32 	%r91, %r32, %r149;
	mul.wide.s32 	%rd36, %r91, 4;
	add.s64 	%rd13, %rd7, %rd36;
	or.pred  	%p173, %p172, %p171;
	@%p173 bra 	$L__BB0_117;
	st.global.f32 	[%rd13], %f907;
$L__BB0_117:
	ld.param.u32 	%r214, [_Z6kerneliiiPfS_S__param_1];
	ld.param.u32 	%r150, [_Z6kerneliiiPfS_S__param_0];
	setp.ge.s32 	%p174, %r33, %r214;
	setp.ge.s32 	%p175, %r14, %r150;
	or.pred  	%p176, %p174, %p175;
	@%p176 bra 	$L__BB0_119;
	st.global.f32 	[%rd13+4], %f899;
$L__BB0_119:
	ld.param.u32 	%r215, [_Z6kerneliiiPfS_S__param_1];
	ld.param.u32 	%r151, [_Z6kerneliiiPfS_S__param_0];
	setp.ge.s32 	%p177, %r33, %r215;
	setp.ge.s32 	%p178, %r15, %r151;
	or.pred  	%p179, %p177, %p178;
	@%p179 bra 	$L__BB0_121;
	st.global.f32 	[%rd13+8], %f891;
$L__BB0_121:
	ld.param.u32 	%r216, [_Z6kerneliiiPfS_S__param_1];
	ld.param.u32 	%r152, [_Z6kerneliiiPfS_S__param_0];
	setp.ge.s32 	%p180, %r33, %r216;
	setp.ge.s32 	%p181, %r16, %r152;
	or.pred  	%p182, %p180, %p181;
	@%p182 bra 	$L__BB0_123;
	st.global.f32 	[%rd13+12], %f883;
$L__BB0_123:
	ld.param.u32 	%r217, [_Z6kerneliiiPfS_S__param_1];
	ld.param.u32 	%r153, [_Z6kerneliiiPfS_S__param_0];
	setp.ge.s32 	%p183, %r33, %r217;
	setp.ge.s32 	%p184, %r17, %r153;
	or.pred  	%p185, %p183, %p184;
	@%p185 bra 	$L__BB0_125;
	st.global.f32 	[%rd13+64], %f875;
$L__BB0_125:
	ld.param.u32 	%r218, [_Z6kerneliiiPfS_S__param_1];
	ld.param.u32 	%r154, [_Z6kerneliiiPfS_S__param_0];
	setp.ge.s32 	%p186, %r33, %r218;
	setp.ge.s32 	%p187, %r18, %r154;
	or.pred  	%p188, %p186, %p187;
	@%p188 bra 	$L__BB0_127;
	st.global.f32 	[%rd13+68], %f867;
$L__BB0_127:
	ld.param.u32 	%r219, [_Z6kerneliiiPfS_S__param_1];
	ld.param.u32 	%r155, [_Z6kerneliiiPfS_S__param_0];
	setp.ge.s32 	%p189, %r33, %r219;
	setp.ge.s32 	%p190, %r19, %r155;
	or.pred  	%p191, %p189, %p190;
	@%p191 bra 	$L__BB0_129;
	st.global.f32 	[%rd13+72], %f859;
$L__BB0_129:
	ld.param.u32 	%r220, [_Z6kerneliiiPfS_S__param_1];
	ld.param.u32 	%r156, [_Z6kerneliiiPfS_S__param_0];
	setp.ge.s32 	%p192, %r33, %r220;
	setp.ge.s32 	%p193, %r20, %r156;
	or.pred  	%p194, %p192, %p193;
	@%p194 bra 	$L__BB0_131;
	st.global.f32 	[%rd13+76], %f851;
$L__BB0_131:
	ret;

}


// ===== COMPILED SASS (sm_100) =====

	.target	sm_100

	.elftype	@"ET_EXEC"


//--------------------- .note.nv.tkinfo           --------------------------
	.section	.note.nv.tkinfo,"",@"SHT_NOTE"
	.sectionflags	@"SHF_NOTE_NV_TKINFO"
	.tkinfo
        /*0018*/ 	.word	0x00000002
        /*0030*/ 	.string	""
        /*0030*/ 	.string	"ptxas"
        /*0030*/ 	.string	"Cuda compilation tools, release 13.0, V13.0.88"
        /*0030*/ 	.string	"Build cuda_13.0.r13.0/compiler.36424714_0"
        /*0030*/ 	.string	"-arch sm_100 -m 64 "



//--------------------- .note.nv.cuinfo           --------------------------
	.section	.note.nv.cuinfo,"",@"SHT_NOTE"
	.sectionflags	@"SHF_NOTE_NV_CUINFO"
        /*0018*/ 	.short	0x0002
        /*001a*/ 	.short	0x0064
        /*001c*/ 	.short	0x0082
	.zero		2


//--------------------- .nv.info                  --------------------------
	.section	.nv.info,"",@"SHT_CUDA_INFO"
	.align	4


	//----- nvinfo : EIATTR_REGCOUNT
	.align		4
        /*0000*/ 	.byte	0x04, 0x2f
        /*0002*/ 	.short	(.L_1 - .L_0)
	.align		4
.L_0:
        /*0004*/ 	.word	index@(_Z6kerneliiiPfS_S_)
        /*0008*/ 	.word	0x00000075


	//----- nvinfo : EIATTR_FRAME_SIZE
	.align		4
.L_1:
        /*000c*/ 	.byte	0x04, 0x11
        /*000e*/ 	.short	(.L_3 - .L_2)
	.align		4
.L_2:
        /*0010*/ 	.word	index@(_Z6kerneliiiPfS_S_)
        /*0014*/ 	.word	0x00000000


	//----- nvinfo : EIATTR_MIN_STACK_SIZE
	.align		4
.L_3:
        /*0018*/ 	.byte	0x04, 0x12
        /*001a*/ 	.short	(.L_5 - .L_4)
	.align		4
.L_4:
        /*001c*/ 	.word	index@(_Z6kerneliiiPfS_S_)
        /*0020*/ 	.word	0x00000000
.L_5:


//--------------------- .nv.compat                --------------------------
	.section	.nv.compat,"",@"SHT_CUDA_COMPAT_INFO"
	.align	4
        /*0000*/ 	.byte	0x02, 0x09, 0x00, 0x00, 0x02, 0x02, 0x01, 0x00, 0x02, 0x05, 0x05, 0x00, 0x03, 0x07, 0x01, 0x01
        /*0010*/ 	.byte	0x02, 0x03, 0x00, 0x00, 0x02, 0x06, 0x01, 0x00, 0x04, 0x0b, 0x08, 0x00, 0x09, 0x00, 0x00, 0x00
        /*0020*/ 	.byte	0x00, 0x00, 0x00, 0x00


//--------------------- .nv.info._Z6kerneliiiPfS_S_ --------------------------
	.section	.nv.info._Z6kerneliiiPfS_S_,"",@"SHT_CUDA_INFO"
	.sectionflags	@""
	.align	4


	//----- nvinfo : EIATTR_CUDA_API_VERSION
	.align		4
        /*0000*/ 	.byte	0x04, 0x37
        /*0002*/ 	.short	(.L_7 - .L_6)
.L_6:
        /*0004*/ 	.word	0x00000082


	//----- nvinfo : EIATTR_KPARAM_INFO
	.align		4
.L_7:
        /*0008*/ 	.byte	0x04, 0x17
        /*000a*/ 	.short	(.L_9 - .L_8)
.L_8:
        /*000c*/ 	.word	0x00000000
        /*0010*/ 	.short	0x0005
        /*0012*/ 	.short	0x0020
        /*0014*/ 	.byte	0x00, 0xf5, 0x21, 0x00


	//----- nvinfo : EIATTR_KPARAM_INFO
	.align		4
.L_9:
        /*0018*/ 	.byte	0x04, 0x17
        /*001a*/ 	.short	(.L_11 - .L_10)
.L_10:
        /*001c*/ 	.word	0x00000000
        /*0020*/ 	.short	0x0004
        /*0022*/ 	.short	0x0018
        /*0024*/ 	.byte	0x00, 0xf5, 0x21, 0x00


	//----- nvinfo : EIATTR_KPARAM_INFO
	.align		4
.L_11:
        /*0028*/ 	.byte	0x04, 0x17
        /*002a*/ 	.short	(.L_13 - .L_12)
.L_12:
        /*002c*/ 	.word	0x00000000
        /*0030*/ 	.short	0x0003
        /*0032*/ 	.short	0x0010
        /*0034*/ 	.byte	0x00, 0xf5, 0x21, 0x00


	//----- nvinfo : EIATTR_KPARAM_INFO
	.align		4
.L_13:
        /*0038*/ 	.byte	0x04, 0x17
        /*003a*/ 	.short	(.L_15 - .L_14)
.L_14:
        /*003c*/ 	.word	0x00000000
        /*0040*/ 	.short	0x0002
        /*0042*/ 	.short	0x0008
        /*0044*/ 	.byte	0x00, 0xf0, 0x11, 0x00


	//----- nvinfo : EIATTR_KPARAM_INFO
	.align		4
.L_15:
        /*0048*/ 	.byte	0x04, 0x17
        /*004a*/ 	.short	(.L_17 - .L_16)
.L_16:
        /*004c*/ 	.word	0x00000000
        /*0050*/ 	.short	0x0001
        /*0052*/ 	.short	0x0004
        /*0054*/ 	.byte	0x00, 0xf0, 0x11, 0x00


	//----- nvinfo : EIATTR_KPARAM_INFO
	.align		4
.L_17:
        /*0058*/ 	.byte	0x04, 0x17
        /*005a*/ 	.short	(.L_19 - .L_18)
.L_18:
        /*005c*/ 	.word	0x00000000
        /*0060*/ 	.short	0x0000
        /*0062*/ 	.short	0x0000
        /*0064*/ 	.byte	0x00, 0xf0, 0x11, 0x00


	//----- nvinfo : EIATTR_SPARSE_MMA_MASK
	.align		4
.L_19:
        /*0068*/ 	.byte	0x03, 0x50
        /*006a*/ 	.short	0x0000


	//----- nvinfo : EIATTR_MAXREG_COUNT
	.align		4
        /*006c*/ 	.byte	0x03, 0x1b
        /*006e*/ 	.short	0x00ff


	//----- nvinfo : EIATTR_NUM_BARRIERS
	.align		4
        /*0070*/ 	.byte	0x02, 0x4c
        /*0072*/ 	.byte	0x01
	.zero		1


	//----- nvinfo : EIATTR_MERCURY_ISA_VERSION
	.align		4
        /*0074*/ 	.byte	0x03, 0x5f
        /*0076*/ 	.short	0x0101


	//----- nvinfo : EIATTR_VRC_CTA_INIT_COUNT
	.align		4
        /*0078*/ 	.byte	0x02, 0x4a
	.zero		1
	.zero		1


	//----- nvinfo : EIATTR_EXIT_INSTR_OFFSETS
	.align		4
        /*007c*/ 	.byte	0x04, 0x1c
        /*007e*/ 	.short	(.L_21 - .L_20)


	//   ....[0]....
.L_20:
        /*0080*/ 	.word	0x00003540


	//   ....[1]....
        /*0084*/ 	.word	0x00003560


	//----- nvinfo : EIATTR_CBANK_PARAM_SIZE
	.align		4
.L_21:
        /*0088*/ 	.byte	0x03, 0x19
        /*008a*/ 	.short	0x0028


	//----- nvinfo : EIATTR_PARAM_CBANK
	.align		4
        /*008c*/ 	.byte	0x04, 0x0a
        /*008e*/ 	.short	(.L_23 - .L_22)
	.align		4
.L_22:
        /*0090*/ 	.word	index@(.nv.constant0._Z6kerneliiiPfS_S_)
        /*0094*/ 	.short	0x0380
        /*0096*/ 	.short	0x0028


	//----- nvinfo : EIATTR_SW_WAR
	.align		4
.L_23:
        /*0098*/ 	.byte	0x04, 0x36
        /*009a*/ 	.short	(.L_25 - .L_24)
.L_24:
        /*009c*/ 	.word	0x00000008
.L_25:


//--------------------- .nv.callgraph             --------------------------
	.section	.nv.callgraph,"",@"SHT_CUDA_CALLGRAPH"
	.align	4
	.sectionentsize	8
	.align		4
        /*0000*/ 	.word	0x00000000
	.align		4
        /*0004*/ 	.word	0xffffffff
	.align		4
        /*0008*/ 	.word	0x00000000
	.align		4
        /*000c*/ 	.word	0xfffffffe
	.align		4
        /*0010*/ 	.word	0x00000000
	.align		4
        /*0014*/ 	.word	0xfffffffd
	.align		4
        /*0018*/ 	.word	0x00000000
	.align		4
        /*001c*/ 	.word	0xfffffffc


//--------------------- .text._Z6kerneliiiPfS_S_  --------------------------
	.section	.text._Z6kerneliiiPfS_S_,"ax",@progbits
	.align	128
        .global         _Z6kerneliiiPfS_S_
        .type           _Z6kerneliiiPfS_S_,@function
        .size           _Z6kerneliiiPfS_S_,(.L_x_3 - _Z6kerneliiiPfS_S_)
        .other          _Z6kerneliiiPfS_S_,@"STO_CUDA_ENTRY STV_DEFAULT"
_Z6kerneliiiPfS_S_:
.text._Z6kerneliiiPfS_S_:
[----:B------:R-:W-:Y:S01]  /*0000*/  LDC R1, c[0x0][0x37c] ;  /* 0x0000df00ff017b82 */ /* 0x000fe20000000800 */
[----:B------:R-:W0:Y:S01]  /*0010*/  LDCU UR14, c[0x0][0x388] ;  /* 0x00007100ff0e77ac */ /* 0x000e220008000800 */
[----:B------:R-:W1:Y:S01]  /*0020*/  S2R R4, SR_CTAID.Y ;  /* 0x0000000000047919 */ /* 0x000e620000002600 */
[----:B------:R-:W-:Y:S01]  /*0030*/  HFMA2 R5, -RZ, RZ, 0, 0 ;  /* 0x00000000ff057431 */ /* 0x000fe200000001ff */
[----:B------:R-:W-:Y:S01]  /*0040*/  CS2R R88, SRZ ;  /* 0x0000000000587805 */ /* 0x000fe2000001ff00 */
[----:B------:R-:W-:Y:S01]  /*0050*/  HFMA2 R90, -RZ, RZ, 0, 0 ;  /* 0x00000000ff5a7431 */ /* 0x000fe200000001ff */
[----:B------:R-:W2:Y:S01]  /*0060*/  S2R R2, SR_TID.X ;  /* 0x0000000000027919 */ /* 0x000ea20000002100 */
[----:B------:R-:W-:Y:S01]  /*0070*/  HFMA2 R86, -RZ, RZ, 0, 0 ;  /* 0x00000000ff567431 */ /* 0x000fe200000001ff */
[----:B------:R-:W-:Y:S02]  /*0080*/  CS2R R84, SRZ ;  /* 0x0000000000547805 */ /* 0x000fe4000001ff00 */
[----:B------:R-:W-:-:S02]  /*0090*/  CS2R R82, SRZ ;  /* 0x0000000000527805 */ /* 0x000fc4000001ff00 */
[----:B------:R-:W-:Y:S02]  /*00a0*/  CS2R R80, SRZ ;  /* 0x0000000000507805 */ /* 0x000fe4000001ff00 */
[----:B------:R-:W-:Y:S02]  /*00b0*/  CS2R R62, SRZ ;  /* 0x00000000003e7805 */ /* 0x000fe4000001ff00 */
[----:B------:R-:W-:Y:S02]  /*00c0*/  CS2R R58, SRZ ;  /* 0x00000000003a7805 */ /* 0x000fe4000001ff00 */
[----:B------:R-:W-:Y:S02]  /*00d0*/  CS2R R46, SRZ ;  /* 0x00000000002e7805 */ /* 0x000fe4000001ff00 */
[----:B------:R-:W-:Y:S02]  /*00e0*/  CS2R R14, SRZ ;  /* 0x00000000000e7805 */ /* 0x000fe4000001ff00 */
[----:B------:R-:W-:-:S02]  /*00f0*/  CS2R R78, SRZ ;  /* 0x00000000004e7805 */ /* 0x000fc4000001ff00 */
[----:B------:R-:W-:Y:S02]  /*0100*/  CS2R R76, SRZ ;  /* 0x00000000004c7805 */ /* 0x000fe4000001ff00 */
[----:B------:R-:W-:Y:S02]  /*0110*/  CS2R R74, SRZ ;  /* 0x00000000004a7805 */ /* 0x000fe4000001ff00 */
[----:B------:R-:W-:Y:S01]  /*0120*/  CS2R R72, SRZ ;  /* 0x0000000000487805 */ /* 0x000fe2000001ff00 */
[----:B0-----:R-:W-:Y:S01]  /*0130*/  UISETP.GE.AND UP0, UPT, UR14, 0x1, UPT ;  /* 0x000000010e00788c */ /* 0x001fe2000bf06270 */
[----:B------:R-:W-:Y:S02]  /*0140*/  CS2R R48, SRZ ;  /* 0x0000000000307805 */ /* 0x000fe4000001ff00 */
[----:B------:R-:W-:Y:S02]  /*0150*/  CS2R R18, SRZ ;  /* 0x0000000000127805 */ /* 0x000fe4000001ff00 */
[----:B------:R-:W-:-:S02]  /*0160*/  CS2R R10, SRZ ;  /* 0x00000000000a7805 */ /* 0x000fc4000001ff00 */
[----:B------:R-:W-:Y:S02]  /*0170*/  MOV R92, RZ ;  /* 0x000000ff005c7202 */ /* 0x000fe40000000f00 */
[----:B------:R-:W-:Y:S02]  /*0180*/  CS2R R70, SRZ ;  /* 0x0000000000467805 */ /* 0x000fe4000001ff00 */
[----:B------:R-:W-:Y:S02]  /*0190*/  CS2R R56, SRZ ;  /* 0x0000000000387805 */ /* 0x000fe4000001ff00 */
[----:B------:R-:W-:Y:S02]  /*01a0*/  CS2R R44, SRZ ;  /* 0x00000000002c7805 */ /* 0x000fe4000001ff00 */
[----:B------:R-:W-:Y:S02]  /*01b0*/  CS2R R12, SRZ ;  /* 0x00000000000c7805 */ /* 0x000fe4000001ff00 */
[----:B------:R-:W-:-:S02]  /*01c0*/  MOV R0, RZ ;  /* 0x000000ff00007202 */ /* 0x000fc40000000f00 */
[----:B------:R-:W-:Y:S02]  /*01d0*/  CS2R R66, SRZ ;  /* 0x0000000000427805 */ /* 0x000fe4000001ff00 */
[----:B------:R-:W-:Y:S02]  /*01e0*/  CS2R R68, SRZ ;  /* 0x0000000000447805 */ /* 0x000fe4000001ff00 */
[----:B------:R-:W-:Y:S02]  /*01f0*/  CS2R R54, SRZ ;  /* 0x0000000000367805 */ /* 0x000fe4000001ff00 */
[----:B------:R-:W-:Y:S02]  /*0200*/  CS2R R16, SRZ ;  /* 0x0000000000107805 */ /* 0x000fe4000001ff00 */
[----:B------:R-:W-:Y:S02]  /*0210*/  MOV R3, RZ ;  /* 0x000000ff00037202 */ /* 0x000fe40000000f00 */
[----:B------:R-:W-:-:S02]  /*0220*/  CS2R R64, SRZ ;  /* 0x0000000000407805 */ /* 0x000fc4000001ff00 */
[----:B------:R-:W-:Y:S02]  /*0230*/  CS2R R52, SRZ ;  /* 0x0000000000347805 */ /* 0x000fe4000001ff00 */
[----:B------:R-:W-:Y:S02]  /*0240*/  CS2R R6, SRZ ;  /* 0x0000000000067805 */ /* 0x000fe4000001ff00 */
[----:B------:R-:W-:Y:S02]  /*0250*/  CS2R R60, SRZ ;  /* 0x00000000003c7805 */ /* 0x000fe4000001ff00 */
[----:B------:R-:W-:Y:S02]  /*0260*/  CS2R R50, SRZ ;  /* 0x0000000000327805 */ /* 0x000fe4000001ff00 */
[----:B------:R-:W-:Y:S01]  /*0270*/  CS2R R8, SRZ ;  /* 0x0000000000087805 */ /* 0x000fe2000001ff00 */
[----:B------:R-:W0:Y:S01]  /*0280*/  LDCU.64 UR12, c[0x0][0x358] ;  /* 0x00006b00ff0c77ac */ /* 0x000e220008000a00 */
[----:B-12---:R-:W-:Y:S05]  /*0290*/  BRA.U !UP0, `(.L_x_0) ;  /* 0x0000002508b07547 */ /* 0x006fea000b800000 */
[----:B------:R-:W1:Y:S01]  /*02a0*/  LDCU UR5, c[0x0][0x380] ;  /* 0x00007000ff0577ac */ /* 0x000e620008000800 */
[----:B------:R-:W2:Y:S01]  /*02b0*/  LDC.64 R94, c[0x0][0x398] ;  /* 0x0000e600ff5e7b82 */ /* 0x000ea20000000a00 */
[----:B------:R-:W-:Y:S01]  /*02c0*/  SHF.R.U32.HI R21, RZ, 0x1, R2 ;  /* 0x00000001ff157819 */ /* 0x000fe20000011602 */
[----:B------:R-:W-:Y:S01]  /*02d0*/  USHF.R.S32.HI UR4, URZ, 0x1f, UR14 ;  /* 0x0000001fff047899 */ /* 0x000fe2000801140e */
[----:B------:R-:W-:Y:S02]  /*02e0*/  LOP3.LUT R20, R2, 0x1, RZ, 0xc0, !PT ;  /* 0x0000000102147812 */ /* 0x000fe400078ec0ff */
[----:B------:R-:W-:Y:S01]  /*02f0*/  LEA R21, R4, R21, 0x6 ;  /* 0x0000001504157211 */ /* 0x000fe200078e30ff */
[----:B------:R-:W-:Y:S01]  /*0300*/  ULEA.HI UR4, UR4, UR14, URZ, 0x2 ;  /* 0x0000000e04047291 */ /* 0x000fe2000f8f10ff */
[----:B------:R-:W-:-:S03]  /*0310*/  MOV R89, RZ ;  /* 0x000000ff00597202 */ /* 0x000fc60000000f00 */
[----:B------:R-:W-:-:S06]  /*0320*/  USHF.R.S32.HI UR6, URZ, 0x2, UR4 ;  /* 0x00000002ff067899 */ /* 0x000fcc0008011404 */
[----:B------:R-:W-:Y:S01]  /*0330*/  IMAD R20, R21, UR6, R20 ;  /* 0x0000000615147c24 */ /* 0x000fe2000f8e0214 */
[----:B-1----:R-:W-:-:S04]  /*0340*/  USHF.R.S32.HI UR4, URZ, 0x1f, UR5 ;  /* 0x0000001fff047899 */ /* 0x002fc80008011405 */
[----:B------:R-:W-:Y:S01]  /*0350*/  SHF.L.U32 R21, R20, 0x2, RZ ;  /* 0x0000000214157819 */ /* 0x000fe200000006ff */
[----:B------:R-:W-:-:S03]  /*0360*/  ULEA.HI UR4, UR4, UR5, URZ, 0x2 ;  /* 0x0000000504047291 */ /* 0x000fc6000f8f10ff */
[----:B------:R-:W-:Y:S01]  /*0370*/  UMOV UR5, URZ ;  /* 0x000000ff00057c82 */ /* 0x000fe20008000000 */
[----:B--2---:R-:W-:Y:S01]  /*0380*/  IMAD.WIDE R94, R21, 0x4, R94 ;  /* 0x00000004155e7825 */ /* 0x004fe200078e025e */
[----:B------:R-:W-:Y:S02]  /*0390*/  USHF.R.S32.HI UR11, URZ, 0x2, UR4 ;  /* 0x00000002ff0b7899 */ /* 0x000fe40008011404 */
[----:B------:R-:W-:-:S03]  /*03a0*/  ULOP3.LUT UR7, UR4, 0xfffffffc, URZ, 0xc0, !UPT ;  /* 0xfffffffc04077892 */ /* 0x000fc6000f8ec0ff */
[----:B------:R-:W-:-:S09]  /*03b0*/  UMOV UR4, URZ ;  /* 0x000000ff00047c82 */ /* 0x000fd20008000000 */
.L_x_1:
[----:B------:R-:W1:Y:S01]  /*03c0*/  S2R R23, SR_CTAID.X ;  /* 0x0000000000177919 */ /* 0x000e620000002500 */
[----:B------:R-:W2:Y:S01]  /*03d0*/  LDC.64 R36, c[0x0][0x390] ;  /* 0x0000e400ff247b82 */ /* 0x000ea20000000a00 */
[----:B------:R-:W-:Y:S01]  /*03e0*/  LOP3.LUT R20, R2, 0xf, RZ, 0xc0, !PT ;  /* 0x0000000f02147812 */ /* 0x000fe200078ec0ff */
[----:B------:R-:W-:Y:S01]  /*03f0*/  USHF.L.U32 UR8, UR6, 0x5, URZ ;  /* 0x0000000506087899 */ /* 0x000fe200080006ff */
[----:B------:R-:W-:Y:S02]  /*0400*/  SHF.R.U32.HI R21, RZ, 0x4, R2 ;  /* 0x00000004ff157819 */ /* 0x000fe40000011602 */
[----:B------:R-:W-:Y:S02]  /*0410*/  MOV R25, UR4 ;  /* 0x0000000400197c02 */ /* 0x000fe40008000f00 */
[----:B------:R-:W-:Y:S02]  /*0420*/  MOV R33, UR7 ;  /* 0x0000000700217c02 */ /* 0x000fe40008000f00 */
[----:B------:R-:W-:-:S02]  /*0430*/  MOV R29, UR8 ;  /* 0x00000008001d7c02 */ /* 0x000fc40008000f00 */
[----:B-1----:R-:W-:-:S05]  /*0440*/  LEA R20, R23, R20, 0x4 ;  /* 0x0000001417147211 */ /* 0x002fca00078e20ff */
[----:B------:R-:W-:-:S05]  /*0450*/  IMAD R20, R21, UR11, R20 ;  /* 0x0000000b15147c24 */ /* 0x000fca000f8e0214 */
[----:B------:R-:W-:-:S05]  /*0460*/  SHF.L.U32 R21, R20, 0x2, RZ ;  /* 0x0000000214157819 */ /* 0x000fca00000006ff */
[----:B--2---:R-:W-:Y:S02]  /*0470*/  IMAD.WIDE R36, R21, 0x4, R36 ;  /* 0x0000000415247825 */ /* 0x004fe400078e0224 */
[----:B0-----:R-:W2:Y:S02]  /*0480*/  LDG.E.128 R20, desc[UR12][R94.64] ;  /* 0x0000000c5e147981 */ /* 0x001ea4000c1e1d00 */
[----:B------:R-:W-:-:S04]  /*0490*/  IMAD.WIDE R36, R25, 0x10, R36 ;  /* 0x0000001019247825 */ /* 0x000fc800078e0224 */
[----:B------:R-:W-:Y:S01]  /*04a0*/  IMAD.WIDE R28, R29, 0x10, R94 ;  /* 0x000000101d1c7825 */ /* 0x000fe200078e025e */
[----:B------:R0:W3:Y:S03]  /*04b0*/  LDG.E.128 R24, desc[UR12][R36.64] ;  /* 0x0000000c24187981 */ /* 0x0000e6000c1e1d00 */
[----:B------:R-:W-:Y:S02]  /*04c0*/  IMAD.WIDE R32, R33, 0x10, R36 ;  /* 0x0000001021207825 */ /* 0x000fe400078e0224 */
[----:B------:R-:W4:Y:S04]  /*04d0*/  LDG.E.128 R28, desc[UR12][R28.64] ;  /* 0x0000000c1c1c7981 */ /* 0x000f28000c1e1d00 */
[----:B------:R-:W5:Y:S01]  /*04e0*/  LDG.E.128 R32, desc[UR12][R32.64] ;  /* 0x0000000c20207981 */ /* 0x000f62000c1e1d00 */
[----:B------:R-:W1:Y:S01]  /*04f0*/  S2UR UR9, SR_CgaCtaId ;  /* 0x00000000000979c3 */ /* 0x000e620000008800 */
[----:B------:R-:W-:Y:S01]  /*0500*/  UMOV UR8, 0x400 ;  /* 0x0000040000087882 */ /* 0x000fe20000000000 */
[C---:B------:R-:W-:Y:S01]  /*0510*/  SHF.L.U32 R38, R2.reuse, 0x1, RZ ;  /* 0x0000000102267819 */ /* 0x040fe200000006ff */
[----:B------:R-:W-:Y:S01]  /*0520*/  UIADD3 UR8, UPT, UPT, UR8, 0x800, URZ ;  /* 0x0000080008087890 */ /* 0x000fe2000fffe0ff */
[----:B------:R-:W-:Y:S01]  /*0530*/  SHF.L.U32 R39, R2, 0xa, RZ ;  /* 0x0000000a02277819 */ /* 0x000fe200000006ff */
[----:B------:R-:W-:Y:S01]  /*0540*/  UMOV UR10, 0x400 ;  /* 0x00000400000a7882 */ /* 0x000fe20000000000 */
[----:B------:R-:W-:Y:S01]  /*0550*/  LOP3.LUT R38, R38, 0x7fc, RZ, 0xc0, !PT ;  /* 0x000007fc26267812 */ /* 0x000fe200078ec0ff */
[----:B------:R-:W-:Y:S01]  /*0560*/  UIADD3 UR5, UPT, UPT, UR5, 0x8, URZ ;  /* 0x0000000805057890 */ /* 0x000fe2000fffe0ff */
[----:B------:R-:W-:Y:S01]  /*0570*/  LOP3.LUT R39, R39, 0x400, RZ, 0xc0, !PT ;  /* 0x0000040027277812 */ /* 0x000fe200078ec0ff */
[----:B------:R-:W-:Y:S01]  /*0580*/  ULEA UR4, UR11, UR4, 0x3 ;  /* 0x000000040b047291 */ /* 0x000fe2000f8e18ff */
[C---:B0-----:R-:W-:Y:S01]  /*0590*/  SHF.L.U32 R36, R2.reuse, 0x4, RZ ;  /* 0x0000000402247819 */ /* 0x041fe200000006ff */
[----:B------:R-:W-:Y:S01]  /*05a0*/  UISETP.GE.AND UP0, UPT, UR5, UR14, UPT ;  /* 0x0000000e0500728c */ /* 0x000fe2000bf06270 */
[----:B------:R-:W-:-:S02]  /*05b0*/  SHF.L.U32 R87, R2, 0x2, RZ ;  /* 0x0000000202577819 */ /* 0x000fc400000006ff */
[----:B------:R-:W-:Y:S01]  /*05c0*/  LOP3.LUT R37, R36, 0xf0, RZ, 0xc0, !PT ;  /* 0x000000f024257812 */ /* 0x000fe200078ec0ff */
[----:B------:R-:W-:Y:S01]  /*05d0*/  BAR.SYNC.DEFER_BLOCKING 0x0 ;  /* 0x0000000000007b1d */ /* 0x000fe20000010000 */
[----:B------:R-:W-:-:S04]  /*05e0*/  IADD3 R94, P0, PT, R94, 0x20, RZ ;  /* 0x000000205e5e7810 */ /* 0x000fc80007f1e0ff */
[----:B------:R-:W-:Y:S01]  /*05f0*/  IADD3.X R95, PT, PT, RZ, R95, RZ, P0, !PT ;  /* 0x0000005fff5f7210 */ /* 0x000fe200007fe4ff */
[----:B-1----:R-:W-:Y:S02]  /*0600*/  ULEA UR8, UR9, UR8, 0x18 ;  /* 0x0000000809087291 */ /* 0x002fe4000f8ec0ff */
[----:B------:R-:W-:-:S04]  /*0610*/  ULEA UR9, UR9, UR10, 0x18 ;  /* 0x0000000a09097291 */ /* 0x000fc8000f8ec0ff */
[----:B------:R-:W-:Y:S02]  /*0620*/  IADD3 R93, PT, PT, R39, UR8, R38 ;  /* 0x00000008275d7c10 */ /* 0x000fe4000fffe026 */
[----:B------:R-:W-:-:S04]  /*0630*/  SHF.R.U32.HI R38, RZ, 0x4, R2 ;  /* 0x00000004ff267819 */ /* 0x000fc80000011602 */
[----:B------:R-:W-:-:S04]  /*0640*/  LEA R36, R38, UR9, 0x8 ;  /* 0x0000000926247c11 */ /* 0x000fc8000f8e40ff */
[----:B------:R-:W-:Y:S02]  /*0650*/  IADD3 R96, PT, PT, R36, R37, RZ ;  /* 0x0000002524607210 */ /* 0x000fe40007ffe0ff */
[C---:B------:R-:W-:Y:S02]  /*0660*/  LOP3.LUT R37, R87.reuse, 0xc, RZ, 0xc0, !PT ;  /* 0x0000000c57257812 */ /* 0x040fe400078ec0ff */
[----:B------:R-:W-:Y:S02]  /*0670*/  LOP3.LUT R87, R87, 0x70, RZ, 0xc0, !PT ;  /* 0x0000007057577812 */ /* 0x000fe400078ec0ff */
[----:B------:R-:W-:-:S04]  /*0680*/  LOP3.LUT R37, R37, 0x3e0, R2, 0xf8, !PT ;  /* 0x000003e025257812 */ /* 0x000fc800078ef802 */
[----:B------:R-:W-:Y:S01]  /*0690*/  LEA R91, R37, UR9, 0x2 ;  /* 0x00000009255b7c11 */ /* 0x000fe2000f8e10ff */
[----:B--2---:R-:W-:Y:S04]  /*06a0*/  STS [R93], R20 ;  /* 0x000000145d007388 */ /* 0x004fe80000000800 */
[----:B------:R-:W-:Y:S04]  /*06b0*/  STS [R93+0x100], R21 ;  /* 0x000100155d007388 */ /* 0x000fe80000000800 */
[----:B------:R-:W-:Y:S04]  /*06c0*/  STS [R93+0x200], R22 ;  /* 0x000200165d007388 */ /* 0x000fe80000000800 */
[----:B---3--:R-:W-:Y:S04]  /*06d0*/  STS.128 [R96], R24 ;  /* 0x0000001860007388 */ /* 0x008fe80000000c00 */
[----:B------:R-:W-:Y:S04]  /*06e0*/  STS [R93+0x300], R23 ;  /* 0x000300175d007388 */ /* 0x000fe80000000800 */
[----:B----4-:R-:W-:Y:S04]  /*06f0*/  STS [R93+0x80], R28 ;  /* 0x0000801c5d007388 */ /* 0x010fe80000000800 */
[----:B------:R-:W-:Y:S04]  /*0700*/  STS [R93+0x180], R29 ;  /* 0x0001801d5d007388 */ /* 0x000fe80000000800 */
[----:B------:R-:W-:Y:S04]  /*0710*/  STS [R93+0x280], R30 ;  /* 0x0002801e5d007388 */ /* 0x000fe80000000800 */
[----:B-----5:R-:W-:Y:S04]  /*0720*/  STS.128 [R96+0x400], R32 ;  /* 0x0004002060007388 */ /* 0x020fe80000000c00 */
[----:B------:R-:W-:Y:S01]  /*0730*/  STS [R93+0x380], R31 ;  /* 0x0003801f5d007388 */ /* 0x000fe20000000800 */
[----:B------:R-:W-:Y:S06]  /*0740*/  BAR.SYNC.DEFER_BLOCKING 0x0 ;  /* 0x0000000000007b1d */ /* 0x000fec0000010000 */
[----:B------:R-:W-:Y:S04]  /*0750*/  LDS.128 R24, [R91] ;  /* 0x000000005b187984 */ /* 0x000fe80000000c00 */
[----:B------:R-:W0:Y:S04]  /*0760*/  LDS.128 R36, [R87+UR8] ;  /* 0x0000000857247984 */ /* 0x000e280008000c00 */
[----:B------:R-:W1:Y:S04]  /*0770*/  LDS.128 R20, [R91+0x40] ;  /* 0x000040005b147984 */ /* 0x000e680000000c00 */
[----:B------:R-:W2:Y:S01]  /*0780*/  LDS.128 R40, [R87+UR8+0x80] ;  /* 0x0000800857287984 */ /* 0x000ea20008000c00 */
[-C--:B0-----:R-:W-:Y:S01]  /*0790*/  FFMA R31, R24, R37.reuse, R15 ;  /* 0x00000025181f7223 */ /* 0x081fe2000000000f */
[-C--:B------:R-:W-:Y:S01]  /*07a0*/  FFMA R30, R25, R37.reuse, R18 ;  /* 0x00000025191e7223 */ /* 0x080fe20000000012 */
[-C--:B------:R-:W-:Y:S01]  /*07b0*/  FFMA R33, R26, R37.reuse, R13 ;  /* 0x000000251a217223 */ /* 0x080fe2000000000d */
[----:B------:R-:W-:Y:S01]  /*07c0*/  FFMA R32, R27, R37, R16 ;  /* 0x000000251b207223 */ /* 0x000fe20000000010 */
[C---:B-1----:R-:W-:Y:S01]  /*07d0*/  FFMA R34, R37.reuse, R20, R10 ;  /* 0x0000001425227223 */ /* 0x042fe2000000000a */
[C---:B------:R-:W-:Y:S01]  /*07e0*/  FFMA R96, R37.reuse, R21, R12 ;  /* 0x0000001525607223 */ /* 0x040fe2000000000c */
[C---:B------:R-:W-:Y:S01]  /*07f0*/  FFMA R35, R37.reuse, R22, R11 ;  /* 0x0000001625237223 */ /* 0x040fe2000000000b */
[----:B------:R-:W-:Y:S01]  /*0800*/  FFMA R46, R37, R23, R46 ;  /* 0x00000017252e7223 */ /* 0x000fe2000000002e */
[-C--:B------:R-:W-:Y:S01]  /*0810*/  FFMA R29, R24, R36.reuse, R9 ;  /* 0x00000024181d7223 */ /* 0x080fe20000000009 */
[----:B------:R-:W-:Y:S01]  /*0820*/  FFMA R7, R26, R36, R7 ;  /* 0x000000241a077223 */ /* 0x000fe20000000007 */
[-C--:B------:R-:W-:Y:S01]  /*0830*/  FFMA R47, R24, R38.reuse, R47 ;  /* 0x00000026182f7223 */ /* 0x080fe2000000002f */
[-C--:B------:R-:W-:Y:S01]  /*0840*/  FFMA R50, R25, R38.reuse, R50 ;  /* 0x0000002619327223 */ /* 0x080fe20000000032 */
[-C--:B------:R-:W-:Y:S01]  /*0850*/  FFMA R45, R26, R38.reuse, R45 ;  /* 0x000000261a2d7223 */ /* 0x080fe2000000002d */
[----:B------:R-:W-:Y:S01]  /*0860*/  FFMA R48, R27, R38, R48 ;  /* 0x000000261b307223 */ /* 0x000fe20000000030 */
[C---:B------:R-:W-:Y:S01]  /*0870*/  FFMA R37, R38.reuse, R20, R17 ;  /* 0x0000001426257223 */ /* 0x040fe20000000011 */
[C---:B------:R-:W-:Y:S01]  /*0880*/  FFMA R44, R38.reuse, R21, R44 ;  /* 0x00000015262c7223 */ /* 0x040fe2000000002c */
[----:B------:R-:W-:Y:S01]  /*0890*/  FFMA R93, R38, R22, R19 ;  /* 0x00000016265d7223 */ /* 0x000fe20000000013 */
[-C--:B------:R-:W-:Y:S01]  /*08a0*/  FFMA R53, R24, R39.reuse, R53 ;  /* 0x0000002718357223 */ /* 0x080fe20000000035 */
[----:B------:R-:W-:Y:S01]  /*08b0*/  FFMA R51, R26, R39, R51 ;  /* 0x000000271a337223 */ /* 0x000fe20000000033 */
[C---:B--2---:R-:W-:Y:S01]  /*08c0*/  FFMA R57, R24.reuse, R40, R57 ;  /* 0x0000002818397223 */ /* 0x044fe20000000039 */
[CC--:B------:R-:W-:Y:S01]  /*08d0*/  FFMA R64, R24.reuse, R41.reuse, R64 ;  /* 0x0000002918407223 */ /* 0x0c0fe20000000040 */
[----:B------:R-:W-:Y:S01]  /*08e0*/  FFMA R55, R24, R42, R55 ;  /* 0x0000002a18377223 */ /* 0x000fe20000000037 */
[C---:B------:R-:W-:Y:S01]  /*08f0*/  FFMA R63, R26.reuse, R40, R63 ;  /* 0x000000281a3f7223 */ /* 0x040fe2000000003f */
[C---:B------:R-:W-:Y:S01]  /*0900*/  FFMA R72, R26.reuse, R41, R72 ;  /* 0x000000291a487223 */ /* 0x040fe20000000048 */
[----:B------:R-:W-:Y:S01]  /*0910*/  FFMA R61, R26, R42, R61 ;  /* 0x0000002a1a3d7223 */ /* 0x000fe2000000003d */
[-C--:B------:R-:W-:Y:S01]  /*0920*/  FFMA R28, R25, R36.reuse, R8 ;  /* 0x00000024191c7223 */ /* 0x080fe20000000008 */
[----:B------:R-:W-:Y:S01]  /*0930*/  FFMA R6, R27, R36, R6 ;  /* 0x000000241b067223 */ /* 0x000fe20000000006 */
[C---:B------:R-:W-:Y:S01]  /*0940*/  FFMA R3, R36.reuse, R20, R3 ;  /* 0x0000001424037223 */ /* 0x040fe20000000003 */
[C---:B------:R-:W-:Y:S01]  /*0950*/  FFMA R0, R36.reuse, R21, R0 ;  /* 0x0000001524007223 */ /* 0x040fe20000000000 */
[----:B------:R-:W-:Y:S01]  /*0960*/  FFMA R5, R36, R22, R5 ;  /* 0x0000001624057223 */ /* 0x000fe20000000005 */
[----:B------:R-:W-:Y:S01]  /*0970*/  FFMA R38, R38, R23, R58 ;  /* 0x0000001726267223 */ /* 0x000fe2000000003a */
[-C--:B------:R-:W-:Y:S01]  /*0980*/  FFMA R24, R24, R43.reuse, R70 ;  /* 0x0000002b18187223 */ /* 0x080fe20000000046 */
[C---:B------:R-:W-:Y:S01]  /*0990*/  FFMA R68, R25.reuse, R40, R68 ;  /* 0x0000002819447223 */ /* 0x040fe20000000044 */
[----:B------:R-:W-:Y:S01]  /*09a0*/  FFMA R59, R25, R42, R59 ;  /* 0x0000002a193b7223 */ /* 0x000fe2000000003b */
[----:B------:R-:W-:Y:S01]  /*09b0*/  FFMA R26, R26, R43, R80 ;  /* 0x0000002b1a1a7223 */ /* 0x000fe20000000050 */
[C---:B------:R-:W-:Y:S01]  /*09c0*/  FFMA R78, R27.reuse, R40, R78 ;  /* 0x000000281b4e7223 */ /* 0x040fe2000000004e */
[----:B------:R-:W-:Y:S01]  /*09d0*/  FFMA R65, R27, R42, R65 ;  /* 0x0000002a1b417223 */ /* 0x000fe20000000041 */
[C---:B------:R-:W-:Y:S01]  /*09e0*/  FFMA R69, R20.reuse, R40, R69 ;  /* 0x0000002814457223 */ /* 0x040fe20000000045 */
[----:B------:R-:W-:Y:S01]  /*09f0*/  FFMA R67, R20, R42, R67 ;  /* 0x0000002a14437223 */ /* 0x000fe20000000043 */
[C---:B------:R-:W-:Y:S01]  /*0a00*/  FFMA R88, R21.reuse, R40, R88 ;  /* 0x0000002815587223 */ /* 0x040fe20000000058 */
[----:B------:R-:W-:Y:S01]  /*0a10*/  FFMA R71, R21, R42, R71 ;  /* 0x0000002a15477223 */ /* 0x000fe20000000047 */
[C---:B------:R-:W-:Y:S01]  /*0a20*/  FFMA R73, R22.reuse, R40, R73 ;  /* 0x0000002816497223 */ /* 0x040fe20000000049 */
[-C--:B------:R-:W-:Y:S01]  /*0a30*/  FFMA R77, R22, R42.reuse, R77 ;  /* 0x0000002a164d7223 */ /* 0x080fe2000000004d */
[----:B------:R-:W-:Y:S01]  /*0a40*/  FFMA R85, R23, R42, R85 ;  /* 0x0000002a17557223 */ /* 0x000fe20000000055 */
[----:B------:R-:W-:Y:S01]  /*0a50*/  FFMA R36, R36, R23, R14 ;  /* 0x0000001724247223 */ /* 0x000fe2000000000e */
[C---:B------:R-:W-:Y:S01]  /*0a60*/  FFMA R54, R39.reuse, R20, R54 ;  /* 0x0000001427367223 */ /* 0x040fe20000000036 */
[C---:B------:R-:W-:Y:S01]  /*0a70*/  FFMA R56, R39.reuse, R21, R56 ;  /* 0x0000001527387223 */ /* 0x040fe20000000038 */
[C---:B------:R-:W-:Y:S01]  /*0a80*/  FFMA R49, R39.reuse, R22, R49 ;  /* 0x0000001627317223 */ /* 0x040fe20000000031 */
        /* <DEDUP_REMOVED lines=8> */
[C---:B------:R-:W-:Y:S01]  /*0b10*/  FFMA R80, R23.reuse, R41, R83 ;  /* 0x0000002917507223 */ /* 0x040fe20000000053 */
[----:B------:R-:W-:Y:S01]  /*0b20*/  FFMA R42, R23, R43, R89 ;  /* 0x0000002b172a7223 */ /* 0x000fe20000000059 */
[----:B------:R-:W-:Y:S01]  /*0b30*/  LDS.128 R8, [R91+0x100] ;  /* 0x000100005b087984 */ /* 0x000fe20000000c00 */
[-C--:B------:R-:W-:Y:S01]  /*0b40*/  FFMA R60, R25, R39.reuse, R60 ;  /* 0x00000027193c7223 */ /* 0x080fe2000000003c */
[----:B------:R-:W-:Y:S01]  /*0b50*/  FFMA R52, R27, R39, R52 ;  /* 0x000000271b347223 */ /* 0x000fe20000000034 */
[C---:B------:R-:W-:Y:S01]  /*0b60*/  FFMA R66, R25.reuse, R41, R66 ;  /* 0x0000002919427223 */ /* 0x040fe20000000042 */
[----:B------:R-:W0:Y:S01]  /*0b70*/  LDS.128 R12, [R87+UR8+0x100] ;  /* 0x00010008570c7984 */ /* 0x000e220008000c00 */
[----:B------:R-:W-:Y:S01]  /*0b80*/  FFMA R74, R25, R43, R74 ;  /* 0x0000002b194a7223 */ /* 0x000fe2000000004a */
[C---:B------:R-:W-:Y:S01]  /*0b90*/  FFMA R76, R27.reuse, R41, R76 ;  /* 0x000000291b4c7223 */ /* 0x040fe2000000004c */
[----:B------:R-:W-:Y:S01]  /*0ba0*/  FFMA R84, R27, R43, R84 ;  /* 0x0000002b1b547223 */ /* 0x000fe20000000054 */
        /* <DEDUP_REMOVED lines=11> */
[-C--:B------:R-:W-:Y:S01]  /*0c60*/  FFMA R30, R9, R13.reuse, R30 ;  /* 0x0000000d091e7223 */ /* 0x080fe2000000001e */
[-C--:B------:R-:W-:Y:S01]  /*0c70*/  FFMA R33, R10, R13.reuse, R33 ;  /* 0x0000000d0a217223 */ /* 0x080fe20000000021 */
[----:B------:R-:W-:Y:S01]  /*0c80*/  FFMA R32, R11, R13, R32 ;  /* 0x0000000d0b207223 */ /* 0x000fe20000000020 */
[C---:B------:R-:W-:Y:S01]  /*0c90*/  FFMA R34, R13.reuse, R16, R34 ;  /* 0x000000100d227223 */ /* 0x040fe20000000022 */
        /* <DEDUP_REMOVED lines=19> */
[C---:B--2---:R-:W-:Y:S01]  /*0dd0*/  FFMA R57, R8.reuse, R20, R57 ;  /* 0x0000001408397223 */ /* 0x044fe20000000039 */
[C---:B------:R-:W-:Y:S01]  /*0de0*/  FFMA R64, R8.reuse, R21, R64 ;  /* 0x0000001508407223 */ /* 0x040fe20000000040 */
[C---:B------:R-:W-:Y:S01]  /*0df0*/  FFMA R55, R8.reuse, R22, R55 ;  /* 0x0000001608377223 */ /* 0x040fe20000000037 */
[----:B------:R-:W-:Y:S01]  /*0e00*/  FFMA R98, R8, R23, R24 ;  /* 0x0000001708627223 */ /* 0x000fe20000000018 */
[C---:B------:R-:W-:Y:S01]  /*0e10*/  FFMA R68, R9.reuse, R20, R68 ;  /* 0x0000001409447223 */ /* 0x040fe20000000044 */
        /* <DEDUP_REMOVED lines=27> */
[----:B------:R-:W-:Y:S04]  /*0fd0*/  LDS.128 R8, [R91+0x200] ;  /* 0x000200005b087984 */ /* 0x000fe80000000c00 */
[----:B------:R-:W0:Y:S04]  /*0fe0*/  LDS.128 R12, [R87+UR8+0x200] ;  /* 0x00020008570c7984 */ /* 0x000e280008000c00 */
[----:B------:R-:W1:Y:S04]  /*0ff0*/  LDS.128 R24, [R91+0x240] ;  /* 0x000240005b187984 */ /* 0x000e680000000c00 */
[----:B------:R-:W2:Y:S04]  /*1000*/  LDS.128 R16, [R87+UR8+0x280] ;  /* 0x0002800857107984 */ /* 0x000ea80008000c00 */
[----:B------:R-:W-:Y:S01]  /*1010*/  LDS.128 R20, [R91+0x340] ;  /* 0x000340005b147984 */ /* 0x000fe20000000c00 */
        /* <DEDUP_REMOVED lines=66> */
[----:B------:R-:W1:Y:S04]  /*1440*/  LDS.128 R16, [R87+UR8+0x380] ;  /* 0x0003800857107984 */ /* 0x000e680008000c00 */
[----:B------:R-:W-:Y:S01]  /*1450*/  LDS.128 R24, [R91+0x440] ;  /* 0x000440005b187984 */ /* 0x000fe20000000c00 */
[-C--:B0-----:R-:W-:Y:S01]  /*1460*/  FFMA R29, R8, R12.reuse, R29 ;  /* 0x0000000c081d7223 */ /* 0x081fe2000000001d */
        /* <DEDUP_REMOVED lines=31> */
[C---:B-1----:R-:W-:Y:S01]  /*1660*/  FFMA R57, R8.reuse, R16, R57 ;  /* 0x0000001008397223 */ /* 0x042fe20000000039 */
        /* <DEDUP_REMOVED lines=102> */
[----:B------:R-:W-:Y:S01]  /*1cd0*/  LDS.128 R24, [R87+UR8+0x600] ;  /* 0x0006000857187984 */ /* 0x000fe20008000c00 */
        /* <DEDUP_REMOVED lines=48> */
[----:B------:R-:W0:Y:S01]  /*1fe0*/  LDS.128 R12, [R91+0x600] ;  /* 0x000600005b0c7984 */ /* 0x000e220000000c00 */
[C---:B------:R-:W-:Y:S01]  /*1ff0*/  FFMA R69, R20.reuse, R16, R69 ;  /* 0x0000001014457223 */ /* 0x040fe20000000045 */
[C---:B------:R-:W-:Y:S01]  /*2000*/  FFMA R82, R20.reuse, R17, R82 ;  /* 0x0000001114527223 */ /* 0x040fe20000000052 */
[C---:B------:R-:W-:Y:S01]  /*2010*/  FFMA R67, R20.reuse, R18, R67 ;  /* 0x0000001214437223 */ /* 0x040fe20000000043 */
[----:B------:R-:W1:Y:S01]  /*2020*/  LDS.128 R8, [R91+0x640] ;  /* 0x000640005b087984 */ /* 0x000e620000000c00 */
        /* <DEDUP_REMOVED lines=12> */
[----:B------:R-:W-:-:S02]  /*20f0*/  FFMA R108, R23, R19, R42 ;  /* 0x00000013176c7223 */ /* 0x000fc4000000002a */
        /* <DEDUP_REMOVED lines=34> */
[----:B------:R-:W-:Y:S01]  /*2320*/  LDS.128 R28, [R91+0x740] ;  /* 0x000740005b1c7984 */ /* 0x000fe20000000c00 */
[C---:B--2---:R-:W-:Y:S01]  /*2330*/  FFMA R57, R12.reuse, R16, R57 ;  /* 0x000000100c397223 */ /* 0x044fe20000000039 */
[C---:B------:R-:W-:Y:S01]  /*2340*/  FFMA R64, R12.reuse, R17, R64 ;  /* 0x000000110c407223 */ /* 0x040fe20000000040 */
[C---:B------:R-:W-:Y:S01]  /*2350*/  FFMA R55, R12.reuse, R18, R55 ;  /* 0x000000120c377223 */ /* 0x040fe20000000037 */
[----:B------:R-:W0:Y:S01]  /*2360*/  LDS.128 R24, [R87+UR8+0x700] ;  /* 0x0007000857187984 */ /* 0x000e220008000c00 */
[----:B------:R-:W-:Y:S01]  /*2370*/  FFMA R98, R12, R19, R98 ;  /* 0x000000130c627223 */ /* 0x000fe20000000062 */
[C---:B------:R-:W-:Y:S01]  /*2380*/  FFMA R68, R13.reuse, R16, R68 ;  /* 0x000000100d447223 */ /* 0x040fe20000000044 */
[C---:B------:R-:W-:Y:S01]  /*2390*/  FFMA R66, R13.reuse, R17, R66 ;  /* 0x000000110d427223 */ /* 0x040fe20000000042 */
[----:B------:R-:W1:Y:S01]  /*23a0*/  LDS.128 R32, [R87+UR8+0x780] ;  /* 0x0007800857207984 */ /* 0x000e620008000c00 */
        /* <DEDUP_REMOVED lines=26> */
[C---:B0-----:R-:W-:Y:S01]  /*2550*/  FFMA R15, R20.reuse, R25, R75 ;  /* 0x00000019140f7223 */ /* 0x041fe2000000004b */
        /* <DEDUP_REMOVED lines=63> */
[----:B------:R-:W-:Y:S06]  /*2950*/  BRA.U !UP0, `(.L_x_1) ;  /* 0xffffffd908987547 */ /* 0x000fec000b83ffff */
.L_x_0:
[----:B------:R-:W1:Y:S01]  /*2960*/  S2R R24, SR_CTAID.X ;  /* 0x0000000000187919 */ /* 0x000e620000002500 */
[----:B------:R-:W2:Y:S01]  /*2970*/  LDCU.64 UR4, c[0x0][0x380] ;  /* 0x00007000ff0477ac */ /* 0x000ea20008000a00 */
[C---:B------:R-:W-:Y:S02]  /*2980*/  SHF.L.U32 R20, R2.reuse, 0x2, RZ ;  /* 0x0000000202147819 */ /* 0x040fe400000006ff */
[----:B------:R-:W-:Y:S02]  /*2990*/  LOP3.LUT R25, R2, 0x1c, RZ, 0xc0, !PT ;  /* 0x0000001c02197812 */ /* 0x000fe400078ec0ff */
[----:B------:R-:W-:Y:S02]  /*29a0*/  LOP3.LUT R23, R20, 0xc, RZ, 0xc0, !PT ;  /* 0x0000000c14177812 */ /* 0x000fe400078ec0ff */
[----:B------:R-:W3:Y:S01]  /*29b0*/  LDC.64 R20, c[0x0][0x3a0] ;  /* 0x0000e800ff147b82 */ /* 0x000ee20000000a00 */
[----:B------:R-:W-:Y:S02]  /*29c0*/  LEA R25, R4, R25, 0x6 ;  /* 0x0000001904197211 */ /* 0x000fe400078e30ff */
[----:B------:R-:W-:-:S04]  /*29d0*/  LOP3.LUT R23, R23, 0x3e0, R2, 0xf8, !PT ;  /* 0x000003e017177812 */ /* 0x000fc800078ef802 */
[----:B-1----:R-:W-:-:S04]  /*29e0*/  LEA R24, R24, R23, 0x6 ;  /* 0x0000001718187211 */ /* 0x002fc800078e30ff */
[C---:B------:R-:W-:Y:S01]  /*29f0*/  IADD3 R28, PT, PT, R24.reuse, 0x1, RZ ;  /* 0x00000001181c7810 */ /* 0x040fe20007ffe0ff */
[----:B--2---:R-:W-:Y:S01]  /*2a00*/  IMAD R27, R25, UR4, R24 ;  /* 0x00000004191b7c24 */ /* 0x004fe2000f8e0218 */
[C---:B------:R-:W-:Y:S02]  /*2a10*/  ISETP.GE.AND P0, PT, R24.reuse, UR4, PT ;  /* 0x0000000418007c0c */ /* 0x040fe4000bf06270 */
[----:B------:R-:W-:Y:S01]  /*2a20*/  IADD3 R2, PT, PT, R24, 0x2, RZ ;  /* 0x0000000218027810 */ /* 0x000fe20007ffe0ff */
[----:B---3--:R-:W-:Y:S01]  /*2a30*/  IMAD.WIDE R22, R27, 0x4, R20 ;  /* 0x000000041b167825 */ /* 0x008fe200078e0214 */
[----:B------:R-:W-:Y:S02]  /*2a40*/  ISETP.GE.AND P1, PT, R28, UR4, PT ;  /* 0x000000041c007c0c */ /* 0x000fe4000bf26270 */
[----:B------:R-:W-:Y:S02]  /*2a50*/  ISETP.GE.OR P3, PT, R25, UR5, P0 ;  /* 0x0000000519007c0c */ /* 0x000fe40008766670 */
[----:B------:R-:W-:-:S02]  /*2a60*/  ISETP.GE.AND P0, PT, R2, UR4, PT ;  /* 0x0000000402007c0c */ /* 0x000fc4000bf06270 */
[----:B------:R-:W-:Y:S02]  /*2a70*/  P2R R26, PR, RZ, 0x2 ;  /* 0x00000002ff1a7803 */ /* 0x000fe40000000000 */
[C---:B------:R-:W-:Y:S02]  /*2a80*/  ISETP.GE.OR P2, PT, R25.reuse, UR5, P1 ;  /* 0x0000000519007c0c */ /* 0x040fe40008f46670 */
[----:B------:R-:W-:Y:S02]  /*2a90*/  ISETP.GE.OR P1, PT, R25, UR5, P0 ;  /* 0x0000000519007c0c */ /* 0x000fe40008726670 */
[C---:B------:R-:W-:Y:S02]  /*2aa0*/  IADD3 R4, PT, PT, R24.reuse, 0x10, RZ ;  /* 0x0000001018047810 */ /* 0x040fe40007ffe0ff */
[----:B------:R-:W-:Y:S01]  /*2ab0*/  IADD3 R2, PT, PT, R24, 0x3, RZ ;  /* 0x0000000318027810 */ /* 0x000fe20007ffe0ff */
[----:B0-----:R-:W-:Y:S01]  /*2ac0*/  @!P3 STG.E desc[UR12][R22.64], R9 ;  /* 0x000000091600b986 */ /* 0x001fe2000c10190c */
[----:B------:R-:W-:-:S02]  /*2ad0*/  ISETP.GE.AND P4, PT, R4, UR4, PT ;  /* 0x0000000404007c0c */ /* 0x000fc4000bf86270 */
[----:B------:R-:W-:Y:S02]  /*2ae0*/  ISETP.GE.AND P5, PT, R2, UR4, PT ;  /* 0x0000000402007c0c */ /* 0x000fe4000bfa6270 */
[----:B------:R-:W-:Y:S01]  /*2af0*/  IADD3 R2, PT, PT, R24, 0x11, RZ ;  /* 0x0000001118027810 */ /* 0x000fe20007ffe0ff */
[----:B------:R-:W-:Y:S01]  /*2b00*/  @!P2 STG.E desc[UR12][R22.64+0x4], R8 ;  /* 0x000004081600a986 */ /* 0x000fe2000c10190c */
[C---:B------:R-:W-:Y:S02]  /*2b10*/  ISETP.GE.OR P2, PT, R25.reuse, UR5, P5 ;  /* 0x0000000519007c0c */ /* 0x040fe4000af46670 */
[----:B------:R-:W-:Y:S01]  /*2b20*/  ISETP.GE.AND P3, PT, R2, UR4, PT ;  /* 0x0000000402007c0c */ /* 0x000fe2000bf66270 */
[----:B------:R-:W-:Y:S01]  /*2b30*/  @!P1 STG.E desc[UR12][R22.64+0x8], R7 ;  /* 0x0000080716009986 */ /* 0x000fe2000c10190c */
[----:B------:R-:W-:Y:S02]  /*2b40*/  ISETP.GE.OR P1, PT, R25, UR5, P4 ;  /* 0x0000000519007c0c */ /* 0x000fe4000a726670 */
[----:B------:R-:W-:-:S02]  /*2b50*/  IADD3 R2, PT, PT, R24, 0x12, RZ ;  /* 0x0000001218027810 */ /* 0x000fc40007ffe0ff */
[----:B------:R-:W-:Y:S02]  /*2b60*/  IADD3 R4, PT, PT, R25, 0x1, RZ ;  /* 0x0000000119047810 */ /* 0x000fe40007ffe0ff */
[----:B------:R-:W-:-:S03]  /*2b70*/  IADD3 R27, PT, PT, R27, UR4, RZ ;  /* 0x000000041b1b7c10 */ /* 0x000fc6000fffe0ff */
[----:B------:R-:W-:Y:S01]  /*2b80*/  @!P2 STG.E desc[UR12][R22.64+0xc], R6 ;  /* 0x00000c061600a986 */ /* 0x000fe2000c10190c */
[----:B------:R-:W-:Y:S02]  /*2b90*/  ISETP.GE.AND P2, PT, R2, UR4, PT ;  /* 0x0000000402007c0c */ /* 0x000fe4000bf46270 */
[----:B------:R-:W-:Y:S01]  /*2ba0*/  IADD3 R2, PT, PT, R24, 0x13, RZ ;  /* 0x0000001318027810 */ /* 0x000fe20007ffe0ff */
[----:B------:R-:W-:Y:S01]  /*2bb0*/  @!P1 STG.E desc[UR12][R22.64+0x40], R3 ;  /* 0x0000400316009986 */ /* 0x000fe2000c10190c */
[----:B------:R-:W-:-:S13]  /*2bc0*/  ISETP.GE.OR P1, PT, R25, UR5, P3 ;  /* 0x0000000519007c0c */ /* 0x000fda0009f26670 */
[----:B------:R0:W-:Y:S01]  /*2bd0*/  @!P1 STG.E desc[UR12][R22.64+0x44], R0 ;  /* 0x0000440016009986 */ /* 0x0001e2000c10190c */
[C---:B------:R-:W-:Y:S02]  /*2be0*/  ISETP.GE.OR P1, PT, R25.reuse, UR5, P2 ;  /* 0x0000000519007c0c */ /* 0x040fe40009726670 */
[----:B0-----:R-:W-:-:S11]  /*2bf0*/  IADD3 R0, PT, PT, R25, 0x2, RZ ;  /* 0x0000000219007810 */ /* 0x001fd60007ffe0ff */
[----:B------:R0:W-:Y:S01]  /*2c00*/  @!P1 STG.E desc[UR12][R22.64+0x48], R5 ;  /* 0x0000480516009986 */ /* 0x0001e2000c10190c */
[----:B------:R-:W-:Y:S01]  /*2c10*/  ISETP.GE.AND P1, PT, R2, UR4, PT ;  /* 0x0000000402007c0c */ /* 0x000fe2000bf26270 */
[C---:B------:R-:W-:Y:S01]  /*2c20*/  IMAD.WIDE R2, R27.reuse, 0x4, R20 ;  /* 0x000000041b027825 */ /* 0x040fe200078e0214 */
[----:B------:R-:W-:Y:S02]  /*2c30*/  IADD3 R27, PT, PT, R27, UR4, RZ ;  /* 0x000000041b1b7c10 */ /* 0x000fe4000fffe0ff */
[----:B------:R-:W-:-:S13]  /*2c40*/  ISETP.GE.OR P6, PT, R25, UR5, P1 ;  /* 0x0000000519007c0c */ /* 0x000fda0008fc6670 */
[----:B------:R-:W-:Y:S01]  /*2c50*/  @!P6 STG.E desc[UR12][R22.64+0x4c], R14 ;  /* 0x00004c0e1600e986 */ /* 0x000fe2000c10190c */
[----:B------:R-:W-:-:S04]  /*2c60*/  ISETP.GE.AND P6, PT, R24, UR4, PT ;  /* 0x0000000418007c0c */ /* 0x000fc8000bfc6270 */
[----:B------:R-:W-:-:S13]  /*2c70*/  ISETP.GE.OR P6, PT, R4, UR5, P6 ;  /* 0x0000000504007c0c */ /* 0x000fda000b7c6670 */
[----:B------:R-:W-:Y:S01]  /*2c80*/  @!P6 STG.E desc[UR12][R2.64], R15 ;  /* 0x0000000f0200e986 */ /* 0x000fe2000c10190c */
[----:B------:R-:W-:-:S04]  /*2c90*/  ISETP.GE.AND P6, PT, R28, UR4, PT ;  /* 0x000000041c007c0c */ /* 0x000fc8000bfc6270 */
[----:B------:R-:W-:-:S13]  /*2ca0*/  ISETP.GE.OR P6, PT, R4, UR5, P6 ;  /* 0x0000000504007c0c */ /* 0x000fda000b7c6670 */
[----:B------:R-:W-:Y:S01]  /*2cb0*/  @!P6 STG.E desc[UR12][R2.64+0x4], R18 ;  /* 0x000004120200e986 */ /* 0x000fe2000c10190c */
        /* <DEDUP_REMOVED lines=10> */
[----:B------:R-:W-:Y:S01]  /*2d60*/  ISETP.GE.OR P6, PT, R4, UR5, P1 ;  /* 0x0000000504007c0c */ /* 0x000fe20008fc6670 */
[C---:B0-----:R-:W-:Y:S01]  /*2d70*/  IMAD.WIDE R4, R27.reuse, 0x4, R20 ;  /* 0x000000041b047825 */ /* 0x041fe200078e0214 */
[----:B------:R-:W-:-:S11]  /*2d80*/  IADD3 R27, PT, PT, R27, UR4, RZ ;  /* 0x000000041b1b7c10 */ /* 0x000fd6000fffe0ff */
[----:B------:R0:W-:Y:S01]  /*2d90*/  @!P6 STG.E desc[UR12][R2.64+0x4c], R46 ;  /* 0x00004c2e0200e986 */ /* 0x0001e2000c10190c */
[----:B------:R-:W-:-:S04]  /*2da0*/  ISETP.GE.AND P6, PT, R24, UR4, PT ;  /* 0x0000000418007c0c */ /* 0x000fc8000bfc6270 */
[----:B------:R-:W-:Y:S01]  /*2db0*/  ISETP.GE.OR P6, PT, R0, UR5, P6 ;  /* 0x0000000500007c0c */ /* 0x000fe2000b7c6670 */
[----:B0-----:R-:W-:-:S12]  /*2dc0*/  IMAD.WIDE R2, R27, 0x4, R20 ;  /* 0x000000041b027825 */ /* 0x001fd800078e0214 */
        /* <DEDUP_REMOVED lines=14> */
[----:B------:R-:W-:Y:S02]  /*2eb0*/  ISETP.GE.OR P6, PT, R0, UR5, P1 ;  /* 0x0000000500007c0c */ /* 0x000fe40008fc6670 */
[----:B------:R-:W-:-:S11]  /*2ec0*/  IADD3 R0, PT, PT, R25, 0x3, RZ ;  /* 0x0000000319007810 */ /* 0x000fd60007ffe0ff */
[----:B------:R0:W-:Y:S01]  /*2ed0*/  @!P6 STG.E desc[UR12][R4.64+0x4c], R58 ;  /* 0x00004c3a0400e986 */ /* 0x0001e2000c10190c */
        /* <DEDUP_REMOVED lines=17> */
[----:B------:R-:W-:-:S05]  /*2ff0*/  MOV R0, UR4 ;  /* 0x0000000400007c02 */ /* 0x000fca0008000f00 */
[----:B------:R-:W-:Y:S01]  /*3000*/  IMAD R27, R0, 0x1d, R27 ;  /* 0x0000001d001b7824 */ /* 0x000fe200078e021b */
[----:B------:R-:W-:-:S03]  /*3010*/  IADD3 R0, PT, PT, R25, 0x20, RZ ;  /* 0x0000002019007810 */ /* 0x000fc60007ffe0ff */
[C---:B0-----:R-:W-:Y:S01]  /*3020*/  IMAD.WIDE R4, R27.reuse, 0x4, R20 ;  /* 0x000000041b047825 */ /* 0x041fe200078e0214 */
[----:B------:R-:W-:Y:S01]  /*3030*/  IADD3 R27, PT, PT, R27, UR4, RZ ;  /* 0x000000041b1b7c10 */ /* 0x000fe2000fffe0ff */
[----:B------:R0:W-:Y:S01]  /*3040*/  @!P6 STG.E desc[UR12][R2.64+0x4c], R62 ;  /* 0x00004c3e0200e986 */ /* 0x0001e2000c10190c */
[----:B------:R-:W-:-:S04]  /*3050*/  ISETP.GE.AND P6, PT, R24, UR4, PT ;  /* 0x0000000418007c0c */ /* 0x000fc8000bfc6270 */
[----:B------:R-:W-:Y:S01]  /*3060*/  ISETP.GE.OR P6, PT, R0, UR5, P6 ;  /* 0x0000000500007c0c */ /* 0x000fe2000b7c6670 */
[C---:B0-----:R-:W-:Y:S01]  /*3070*/  IMAD.WIDE R2, R27.reuse, 0x4, R20 ;  /* 0x000000041b027825 */ /* 0x041fe200078e0214 */
[----:B------:R-:W-:-:S11]  /*3080*/  IADD3 R27, PT, PT, R27, UR4, RZ ;  /* 0x000000041b1b7c10 */ /* 0x000fd6000fffe0ff */
        /* <DEDUP_REMOVED lines=18> */
[----:B------:R-:W-:Y:S01]  /*31b0*/  ISETP.GE.OR P6, PT, R0, UR5, P6 ;  /* 0x0000000500007c0c */ /* 0x000fe2000b7c6670 */
[C---:B0-----:R-:W-:Y:S01]  /*31c0*/  IMAD.WIDE R4, R27.reuse, 0x4, R20 ;  /* 0x000000041b047825 */ /* 0x041fe200078e0214 */
[----:B------:R-:W-:-:S11]  /*31d0*/  IADD3 R27, PT, PT, R27, UR4, RZ ;  /* 0x000000041b1b7c10 */ /* 0x000fd6000fffe0ff */
[----:B------:R0:W-:Y:S01]  /*31e0*/  @!P6 STG.E desc[UR12][R2.64], R64 ;  /* 0x000000400200e986 */ /* 0x0001e2000c10190c */
[----:B------:R-:W-:Y:S01]  /*31f0*/  ISETP.GE.AND P6, PT, R28, UR4, PT ;  /* 0x000000041c007c0c */ /* 0x000fe2000bfc6270 */
[----:B------:R-:W-:-:S03]  /*3200*/  IMAD.WIDE R20, R27, 0x4, R20 ;  /* 0x000000041b147825 */ /* 0x000fc600078e0214 */
[----:B------:R-:W-:-:S13]  /*3210*/  ISETP.GE.OR P6, PT, R0, UR5, P6 ;  /* 0x0000000500007c0c */ /* 0x000fda000b7c6670 */
[----:B------:R0:W-:Y:S01]  /*3220*/  @!P6 STG.E desc[UR12][R2.64+0x4], R66 ;  /* 0x000004420200e986 */ /* 0x0001e2000c10190c */
        /* <DEDUP_REMOVED lines=10> */
[----:B------:R-:W-:Y:S02]  /*32d0*/  ISETP.GE.OR P6, PT, R0, UR5, P1 ;  /* 0x0000000500007c0c */ /* 0x000fe40008fc6670 */
[C---:B------:R-:W-:Y:S02]  /*32e0*/  IADD3 R0, PT, PT, R25.reuse, 0x22, RZ ;  /* 0x0000002219007810 */ /* 0x040fe40007ffe0ff */
[----:B------:R-:W-:-:S09]  /*32f0*/  IADD3 R25, PT, PT, R25, 0x23, RZ ;  /* 0x0000002319197810 */ /* 0x000fd20007ffe0ff */
[----:B------:R0:W-:Y:S01]  /*3300*/  @!P6 STG.E desc[UR12][R2.64+0x4c], R83 ;  /* 0x00004c530200e986 */ /* 0x0001e2000c10190c */
[----:B------:R-:W-:-:S04]  /*3310*/  ISETP.GE.AND P6, PT, R24, UR4, PT ;  /* 0x0000000418007c0c */ /* 0x000fc8000bfc6270 */
[----:B------:R-:W-:-:S13]  /*3320*/  ISETP.GE.OR P6, PT, R0, UR5, P6 ;  /* 0x0000000500007c0c */ /* 0x000fda000b7c6670 */
[----:B------:R0:W-:Y:S01]  /*3330*/  @!P6 STG.E desc[UR12][R4.64], R55 ;  /* 0x000000370400e986 */ /* 0x0001e2000c10190c */
[----:B------:R-:W-:-:S04]  /*3340*/  ISETP.GE.AND P6, PT, R28, UR4, PT ;  /* 0x000000041c007c0c */ /* 0x000fc8000bfc6270 */
[----:B------:R-:W-:-:S13]  /*3350*/  ISETP.GE.OR P6, PT, R0, UR5, P6 ;  /* 0x0000000500007c0c */ /* 0x000fda000b7c6670 */
[----:B------:R0:W-:Y:S01]  /*3360*/  @!P6 STG.E desc[UR12][R4.64+0x4], R59 ;  /* 0x0000043b0400e986 */ /* 0x0001e2000c10190c */
[----:B------:R-:W-:Y:S02]  /*3370*/  ISETP.GE.OR P6, PT, R0, UR5, P0 ;  /* 0x0000000500007c0c */ /* 0x000fe400087c6670 */
[----:B------:R-:W-:-:S11]  /*3380*/  ISETP.GE.OR P0, PT, R25, UR5, P0 ;  /* 0x0000000519007c0c */ /* 0x000fd60008706670 */
        /* <DEDUP_REMOVED lines=16> */
[----:B------:R-:W-:-:S03]  /*3490*/  ISETP.GE.AND P6, PT, R24, UR4, PT ;  /* 0x0000000418007c0c */ /* 0x000fc6000bfc6270 */
[----:B------:R0:W-:Y:S01]  /*34a0*/  @!P0 STG.E desc[UR12][R20.64+0x8], R80 ;  /* 0x0000085014008986 */ /* 0x0001e2000c10190c */
[----:B------:R-:W-:-:S03]  /*34b0*/  ISETP.GE.OR P6, PT, R25, UR5, P6 ;  /* 0x0000000519007c0c */ /* 0x000fc6000b7c6670 */
[----:B------:R0:W-:Y:S04]  /*34c0*/  @!P5 STG.E desc[UR12][R20.64+0xc], R84 ;  /* 0x00000c541400d986 */ /* 0x0001e8000c10190c */
[----:B------:R0:W-:Y:S04]  /*34d0*/  @!P4 STG.E desc[UR12][R20.64+0x40], R86 ;  /* 0x000040561400c986 */ /* 0x0001e8000c10190c */
[----:B------:R0:W-:Y:S04]  /*34e0*/  @!P3 STG.E desc[UR12][R20.64+0x44], R92 ;  /* 0x0000445c1400b986 */ /* 0x0001e8000c10190c */
[----:B------:R0:W-:Y:S01]  /*34f0*/  @!P6 STG.E desc[UR12][R20.64], R70 ;  /* 0x000000461400e986 */ /* 0x0001e2000c10190c */
[----:B------:R-:W-:-:S03]  /*3500*/  ISETP.NE.AND P6, PT, R26, RZ, PT ;  /* 0x000000ff1a00720c */ /* 0x000fc60003fc5270 */
[----:B------:R0:W-:Y:S01]  /*3510*/  @!P2 STG.E desc[UR12][R20.64+0x48], R79 ;  /* 0x0000484f1400a986 */ /* 0x0001e2000c10190c */
[----:B------:R-:W-:-:S13]  /*3520*/  ISETP.GE.OR P6, PT, R25, UR5, P6 ;  /* 0x0000000519007c0c */ /* 0x000fda000b7c6670 */
[----:B------:R0:W-:Y:S01]  /*3530*/  @!P6 STG.E desc[UR12][R20.64+0x4], R74 ;  /* 0x0000044a1400e986 */ /* 0x0001e2000c10190c */
[----:B------:R-:W-:Y:S05]  /*3540*/  @P1 EXIT ;  /* 0x000000000000194d */ /* 0x000fea0003800000 */
[----:B------:R-:W-:Y:S01]  /*3550*/  STG.E desc[UR12][R20.64+0x4c], R89 ;  /* 0x00004c5914007986 */ /* 0x000fe2000c10190c */
[----:B------:R-:W-:Y:S05]  /*3560*/  EXIT ;  /* 0x000000000000794d */ /* 0x000fea0003800000 */
.L_x_2:
[----:B------:R-:W-:-:S00]  /*3570*/  BRA `(.L_x_2) ;  /* 0xfffffffc00fc7947 */ /* 0x000fc0000383ffff */
[----:B------:R-:W-:-:S00]  /*3580*/  NOP ;  /* 0x0000000000007918 */ /* 0x000fc00000000000 */
[----:B------:R-:W-:-:S00]  /*3590*/  NOP ;  /* 0x0000000000007918 */ /* 0x000fc00000000000 */
[----:B------:R-:W-:-:S00]  /*35a0*/  NOP ;  /* 0x0000000000007918 */ /* 0x000fc00000000000 */
[----:B------:R-:W-:-:S00]  /*35b0*/  NOP ;  /* 0x0000000000007918 */ /* 0x000fc00000000000 */
[----:B------:R-:W-:-:S00]  /*35c0*/  NOP ;  /* 0x0000000000007918 */ /* 0x000fc00000000000 */
[----:B------:R-:W-:-:S00]  /*35d0*/  NOP ;  /* 0x0000000000007918 */ /* 0x000fc00000000000 */
[----:B------:R-:W-:-:S00]  /*35e0*/  NOP ;  /* 0x0000000000007918 */ /* 0x000fc00000000000 */
[----:B------:R-:W-:-:S00]  /*35f0*/  NOP ;  /* 0x0000000000007918 */ /* 0x000fc00000000000 */
.L_x_3:


//--------------------- .nv.shared._Z6kerneliiiPfS_S_ --------------------------
	.section	.nv.shared._Z6kerneliiiPfS_S_,"aw",@nobits
	.sectionflags	@""
	.align	16
.nv.shared._Z6kerneliiiPfS_S_:
	.zero		5120


//--------------------- .nv.shared.reserved.0     --------------------------
	.section	.nv.shared.reserved.0,"aw",@nobits
	.weak		__nv_reservedSMEM_offset_0_alias
	.size		__nv_reservedSMEM_offset_0_alias, 0, 64
	.other		__nv_reservedSMEM_offset_0_alias,@"STO_CUDA_RESERVED_SHARED STV_DEFAULT"
__nv_reservedSMEM_offset_0_alias:
	.zero		0
	.zero		64


//--------------------- .nv.constant0._Z6kerneliiiPfS_S_ --------------------------
	.section	.nv.constant0._Z6kerneliiiPfS_S_,"a",@progbits
	.sectionflags	@""
	.align	4
.nv.constant0._Z6kerneliiiPfS_S_:
	.zero		936


//--------------------- SYMBOLS --------------------------

	.type		.nv.reservedSmem.offset0,@object
	.size		.nv.reservedSmem.offset0,0x4
	.type		.nv.reservedSmem.cap,@object
	.size		.nv.reservedSmem.cap,0x4
